//
// Generated by NVIDIA NVVM Compiler
//
// Compiler Build ID: CL-36424714
// Cuda compilation tools, release 13.0, V13.0.88
// Based on NVVM 20.0.0
//

.version 9.0
.target sm_100
.address_size 64

	// .globl	_Z10conv2d_padPfS_S_iiiiif

.visible .entry _Z10conv2d_padPfS_S_iiiiif(
	.param .u64 .ptr .align 1 _Z10conv2d_padPfS_S_iiiiif_param_0,
	.param .u64 .ptr .align 1 _Z10conv2d_padPfS_S_iiiiif_param_1,
	.param .u64 .ptr .align 1 _Z10conv2d_padPfS_S_iiiiif_param_2,
	.param .u32 _Z10conv2d_padPfS_S_iiiiif_param_3,
	.param .u32 _Z10conv2d_padPfS_S_iiiiif_param_4,
	.param .u32 _Z10conv2d_padPfS_S_iiiiif_param_5,
	.param .u32 _Z10conv2d_padPfS_S_iiiiif_param_6,
	.param .u32 _Z10conv2d_padPfS_S_iiiiif_param_7,
	.param .f32 _Z10conv2d_padPfS_S_iiiiif_param_8
)
{
	.reg .pred 	%p<110>;
	.reg .b32 	%r<148>;
	.reg .b32 	%f<101>;
	.reg .b64 	%rd<172>;

	ld.param.u64 	%rd12, [_Z10conv2d_padPfS_S_iiiiif_param_0];
	ld.param.u64 	%rd11, [_Z10conv2d_padPfS_S_iiiiif_param_1];
	ld.param.u64 	%rd13, [_Z10conv2d_padPfS_S_iiiiif_param_2];
	ld.param.u32 	%r52, [_Z10conv2d_padPfS_S_iiiiif_param_3];
	ld.param.u32 	%r48, [_Z10conv2d_padPfS_S_iiiiif_param_4];
	ld.param.u32 	%r50, [_Z10conv2d_padPfS_S_iiiiif_param_6];
	ld.param.u32 	%r51, [_Z10conv2d_padPfS_S_iiiiif_param_7];
	ld.param.f32 	%f56, [_Z10conv2d_padPfS_S_iiiiif_param_8];
	cvta.to.global.u64 	%rd1, %rd13;
	cvta.to.global.u64 	%rd2, %rd12;
	cvta.to.global.u64 	%rd3, %rd11;
	mov.u32 	%r53, %ctaid.x;
	mov.u32 	%r54, %ntid.x;
	mov.u32 	%r55, %tid.x;
	mad.lo.s32 	%r1, %r53, %r54, %r55;
	mov.u32 	%r56, %ctaid.y;
	mov.u32 	%r57, %ntid.y;
	mov.u32 	%r58, %tid.y;
	mad.lo.s32 	%r59, %r56, %r57, %r58;
	setp.ge.s32 	%p2, %r1, %r48;
	setp.ge.s32 	%p3, %r59, %r52;
	or.pred  	%p4, %p2, %p3;
	setp.lt.s32 	%p5, %r50, 1;
	or.pred  	%p6, %p4, %p5;
	@%p6 bra 	$L__BB0_69;
	ld.param.u32 	%r131, [_Z10conv2d_padPfS_S_iiiiif_param_5];
	add.s32 	%r60, %r51, -1;
	shr.u32 	%r61, %r60, 31;
	add.s32 	%r62, %r60, %r61;
	shr.s32 	%r3, %r62, 1;
	mul.lo.s32 	%r4, %r48, %r52;
	setp.lt.s32 	%p7, %r131, 1;
	sub.s32 	%r5, %r1, %r3;
	mad.lo.s32 	%r63, %r48, %r59, %r1;
	cvt.s64.s32 	%rd4, %r63;
	@%p7 bra 	$L__BB0_58;
	setp.lt.s32 	%p16, %r51, 1;
	@%p16 bra 	$L__BB0_50;
	and.b32  	%r6, %r51, 7;
	and.b32  	%r7, %r51, 3;
	and.b32  	%r8, %r51, 2147483640;
	and.b32  	%r9, %r51, 1;
	sub.s32 	%r10, %r59, %r3;
	mov.b32 	%r134, 0;
$L__BB0_4:
	mov.f32 	%f100, 0f00000000;
	mov.b32 	%r135, 0;
$L__BB0_5:
	ld.param.u32 	%r132, [_Z10conv2d_padPfS_S_iiiiif_param_5];
	mul.lo.s32 	%r102, %r51, %r51;
	mul.lo.s32 	%r103, %r102, %r132;
	mul.lo.s32 	%r104, %r103, %r134;
	mad.lo.s32 	%r105, %r135, %r102, %r104;
	cvt.u64.u32 	%rd5, %r105;
	mul.lo.s32 	%r106, %r4, %r135;
	cvt.s64.s32 	%rd6, %r106;
	mov.b32 	%r136, 0;
$L__BB0_6:
	setp.lt.u32 	%p23, %r51, 8;
	add.s32 	%r108, %r136, %r10;
	setp.gt.s32 	%p24, %r108, -1;
	setp.lt.s32 	%p25, %r108, %r52;
	and.pred  	%p1, %p24, %p25;
	mul.lo.s32 	%r14, %r108, %r48;
	mul.lo.s32 	%r15, %r136, %r51;
	mov.b32 	%r139, 0;
	@%p23 bra 	$L__BB0_25;
	mov.b32 	%r137, 0;
	cvt.s64.s32 	%rd110, %r14;
	cvt.u64.u32 	%rd115, %r15;
$L__BB0_8:
	.pragma "nounroll";
	add.s32 	%r17, %r137, %r5;
	setp.gt.s32 	%p26, %r17, -1;
	setp.lt.s32 	%p27, %r17, %r48;
	and.pred  	%p28, %p26, %p27;
	and.pred  	%p29, %p28, %p1;
	not.pred 	%p30, %p29;
	mov.f32 	%f79, %f56;
	@%p30 bra 	$L__BB0_10;
	add.s32 	%r110, %r17, %r14;
	cvt.s64.s32 	%rd102, %r110;
	add.s64 	%rd103, %rd102, %rd6;
	shl.b64 	%rd104, %rd103, 2;
	add.s64 	%rd105, %rd2, %rd104;
	ld.global.f32 	%f79, [%rd105];
$L__BB0_10:
	add.s32 	%r111, %r137, %r15;
	cvt.u64.u32 	%rd106, %r111;
	add.s64 	%rd107, %rd5, %rd106;
	shl.b64 	%rd108, %rd107, 2;
	add.s64 	%rd109, %rd1, %rd108;
	ld.global.f32 	%f59, [%rd109];
	fma.rn.f32 	%f6, %f79, %f59, %f100;
	add.s32 	%r112, %r17, 1;
	setp.gt.s32 	%p31, %r112, -1;
	setp.lt.s32 	%p32, %r112, %r48;
	and.pred  	%p33, %p31, %p32;
	and.pred  	%p34, %p33, %p1;
	cvt.s64.s32 	%rd111, %r17;
	add.s64 	%rd112, %rd111, %rd110;
	add.s64 	%rd113, %rd112, %rd6;
	shl.b64 	%rd114, %rd113, 2;
	add.s64 	%rd7, %rd2, %rd114;
	not.pred 	%p35, %p34;
	mov.f32 	%f80, %f56;
	@%p35 bra 	$L__BB0_12;
	ld.global.f32 	%f80, [%rd7+4];
$L__BB0_12:
	cvt.u64.u32 	%rd116, %r137;
	add.s64 	%rd117, %rd116, %rd115;
	add.s64 	%rd118, %rd117, %rd5;
	shl.b64 	%rd119, %rd118, 2;
	add.s64 	%rd8, %rd1, %rd119;
	ld.global.f32 	%f60, [%rd8+4];
	fma.rn.f32 	%f9, %f80, %f60, %f6;
	add.s32 	%r113, %r17, 2;
	setp.gt.s32 	%p36, %r113, -1;
	setp.lt.s32 	%p37, %r113, %r48;
	and.pred  	%p38, %p36, %p37;
	and.pred  	%p39, %p38, %p1;
	not.pred 	%p40, %p39;
	mov.f32 	%f81, %f56;
	@%p40 bra 	$L__BB0_14;
	ld.global.f32 	%f81, [%rd7+8];
$L__BB0_14:
	ld.global.f32 	%f61, [%rd8+8];
	fma.rn.f32 	%f12, %f81, %f61, %f9;
	add.s32 	%r114, %r17, 3;
	setp.gt.s32 	%p41, %r114, -1;
	setp.lt.s32 	%p42, %r114, %r48;
	and.pred  	%p43, %p41, %p42;
	and.pred  	%p44, %p43, %p1;
	not.pred 	%p45, %p44;
	mov.f32 	%f82, %f56;
	@%p45 bra 	$L__BB0_16;
	ld.global.f32 	%f82, [%rd7+12];
$L__BB0_16:
	ld.global.f32 	%f62, [%rd8+12];
	fma.rn.f32 	%f15, %f82, %f62, %f12;
	add.s32 	%r115, %r17, 4;
	setp.gt.s32 	%p46, %r115, -1;
	setp.lt.s32 	%p47, %r115, %r48;
	and.pred  	%p48, %p46, %p47;
	and.pred  	%p49, %p48, %p1;
	not.pred 	%p50, %p49;
	mov.f32 	%f83, %f56;
	@%p50 bra 	$L__BB0_18;
	ld.global.f32 	%f83, [%rd7+16];
$L__BB0_18:
	ld.global.f32 	%f63, [%rd8+16];
	fma.rn.f32 	%f18, %f83, %f63, %f15;
	add.s32 	%r116, %r17, 5;
	setp.gt.s32 	%p51, %r116, -1;
	setp.lt.s32 	%p52, %r116, %r48;
	and.pred  	%p53, %p51, %p52;
	and.pred  	%p54, %p53, %p1;
	not.pred 	%p55, %p54;
	mov.f32 	%f84, %f56;
	@%p55 bra 	$L__BB0_20;
	ld.global.f32 	%f84, [%rd7+20];
$L__BB0_20:
	ld.global.f32 	%f64, [%rd8+20];
	fma.rn.f32 	%f21, %f84, %f64, %f18;
	add.s32 	%r117, %r17, 6;
	setp.gt.s32 	%p56, %r117, -1;
	setp.lt.s32 	%p57, %r117, %r48;
	and.pred  	%p58, %p56, %p57;
	and.pred  	%p59, %p58, %p1;
	not.pred 	%p60, %p59;
	mov.f32 	%f85, %f56;
	@%p60 bra 	$L__BB0_22;
	ld.global.f32 	%f85, [%rd7+24];
$L__BB0_22:
	ld.global.f32 	%f65, [%rd8+24];
	fma.rn.f32 	%f24, %f85, %f65, %f21;
	add.s32 	%r118, %r17, 7;
	setp.gt.s32 	%p61, %r118, -1;
	setp.lt.s32 	%p62, %r118, %r48;
	and.pred  	%p63, %p61, %p62;
	and.pred  	%p64, %p63, %p1;
	not.pred 	%p65, %p64;
	mov.f32 	%f86, %f56;
	@%p65 bra 	$L__BB0_24;
	ld.global.f32 	%f86, [%rd7+28];
$L__BB0_24:
	ld.global.f32 	%f66, [%rd8+28];
	fma.rn.f32 	%f100, %f86, %f66, %f24;
	add.s32 	%r137, %r137, 8;
	setp.ne.s32 	%p66, %r137, %r8;
	mov.u32 	%r139, %r8;
	@%p66 bra 	$L__BB0_8;
$L__BB0_25:
	setp.eq.s32 	%p67, %r6, 0;
	@%p67 bra 	$L__BB0_47;
	add.s32 	%r119, %r6, -1;
	setp.lt.u32 	%p68, %r119, 3;
	@%p68 bra 	$L__BB0_36;
	add.s32 	%r20, %r139, %r5;
	setp.gt.s32 	%p69, %r20, -1;
	setp.lt.s32 	%p70, %r20, %r48;
	and.pred  	%p71, %p69, %p70;
	and.pred  	%p72, %p71, %p1;
	not.pred 	%p73, %p72;
	mov.f32 	%f89, %f56;
	@%p73 bra 	$L__BB0_29;
	add.s32 	%r120, %r20, %r14;
	cvt.s64.s32 	%rd120, %r120;
	add.s64 	%rd121, %rd120, %rd6;
	shl.b64 	%rd122, %rd121, 2;
	add.s64 	%rd123, %rd2, %rd122;
	ld.global.f32 	%f89, [%rd123];
$L__BB0_29:
	add.s32 	%r121, %r139, %r15;
	cvt.u64.u32 	%rd124, %r121;
	add.s64 	%rd125, %rd5, %rd124;
	shl.b64 	%rd126, %rd125, 2;
	add.s64 	%rd127, %rd1, %rd126;
	ld.global.f32 	%f68, [%rd127];
	fma.rn.f32 	%f32, %f89, %f68, %f100;
	add.s32 	%r122, %r20, 1;
	setp.gt.s32 	%p74, %r122, -1;
	setp.lt.s32 	%p75, %r122, %r48;
	and.pred  	%p76, %p74, %p75;
	and.pred  	%p77, %p76, %p1;
	cvt.s64.s32 	%rd128, %r14;
	cvt.s64.s32 	%rd129, %r20;
	add.s64 	%rd130, %rd129, %rd128;
	add.s64 	%rd131, %rd130, %rd6;
	shl.b64 	%rd132, %rd131, 2;
	add.s64 	%rd9, %rd2, %rd132;
	not.pred 	%p78, %p77;
	mov.f32 	%f90, %f56;
	@%p78 bra 	$L__BB0_31;
	ld.global.f32 	%f90, [%rd9+4];
$L__BB0_31:
	cvt.u64.u32 	%rd133, %r15;
	cvt.u64.u32 	%rd134, %r139;
	add.s64 	%rd135, %rd134, %rd133;
	add.s64 	%rd136, %rd135, %rd5;
	shl.b64 	%rd137, %rd136, 2;
	add.s64 	%rd10, %rd1, %rd137;
	ld.global.f32 	%f69, [%rd10+4];
	fma.rn.f32 	%f35, %f90, %f69, %f32;
	add.s32 	%r123, %r20, 2;
	setp.gt.s32 	%p79, %r123, -1;
	setp.lt.s32 	%p80, %r123, %r48;
	and.pred  	%p81, %p79, %p80;
	and.pred  	%p82, %p81, %p1;
	not.pred 	%p83, %p82;
	mov.f32 	%f91, %f56;
	@%p83 bra 	$L__BB0_33;
	ld.global.f32 	%f91, [%rd9+8];
$L__BB0_33:
	ld.global.f32 	%f70, [%rd10+8];
	fma.rn.f32 	%f38, %f91, %f70, %f35;
	add.s32 	%r124, %r20, 3;
	setp.gt.s32 	%p84, %r124, -1;
	setp.lt.s32 	%p85, %r124, %r48;
	and.pred  	%p86, %p84, %p85;
	and.pred  	%p87, %p86, %p1;
	not.pred 	%p88, %p87;
	mov.f32 	%f92, %f56;
	@%p88 bra 	$L__BB0_35;
	ld.global.f32 	%f92, [%rd9+12];
$L__BB0_35:
	ld.global.f32 	%f71, [%rd10+12];
	fma.rn.f32 	%f100, %f92, %f71, %f38;
	add.s32 	%r139, %r139, 4;
$L__BB0_36:
	setp.eq.s32 	%p89, %r7, 0;
	@%p89 bra 	$L__BB0_47;
	setp.eq.s32 	%p90, %r7, 1;
	@%p90 bra 	$L__BB0_43;
	add.s32 	%r23, %r139, %r5;
	setp.gt.s32 	%p91, %r23, -1;
	setp.lt.s32 	%p92, %r23, %r48;
	and.pred  	%p93, %p91, %p92;
	and.pred  	%p94, %p93, %p1;
	not.pred 	%p95, %p94;
	mov.f32 	%f95, %f56;
	@%p95 bra 	$L__BB0_40;
	add.s32 	%r125, %r23, %r14;
	cvt.s64.s32 	%rd138, %r125;
	add.s64 	%rd139, %rd138, %rd6;
	shl.b64 	%rd140, %rd139, 2;
	add.s64 	%rd141, %rd2, %rd140;
	ld.global.f32 	%f95, [%rd141];
$L__BB0_40:
	add.s32 	%r126, %r139, %r15;
	cvt.u64.u32 	%rd142, %r126;
	add.s64 	%rd143, %rd5, %rd142;
	shl.b64 	%rd144, %rd143, 2;
	add.s64 	%rd145, %rd1, %rd144;
	ld.global.f32 	%f73, [%rd145];
	fma.rn.f32 	%f46, %f95, %f73, %f100;
	add.s32 	%r127, %r23, 1;
	setp.gt.s32 	%p96, %r127, -1;
	setp.lt.s32 	%p97, %r127, %r48;
	and.pred  	%p98, %p96, %p97;
	and.pred  	%p99, %p98, %p1;
	not.pred 	%p100, %p99;
	mov.f32 	%f96, %f56;
	@%p100 bra 	$L__BB0_42;
	cvt.s64.s32 	%rd146, %r14;
	cvt.s64.s32 	%rd147, %r23;
	add.s64 	%rd148, %rd147, %rd146;
	add.s64 	%rd149, %rd148, %rd6;
	shl.b64 	%rd150, %rd149, 2;
	add.s64 	%rd151, %rd2, %rd150;
	ld.global.f32 	%f96, [%rd151+4];
$L__BB0_42:
	cvt.u64.u32 	%rd152, %r15;
	cvt.u64.u32 	%rd153, %r139;
	add.s64 	%rd154, %rd153, %rd152;
	add.s64 	%rd155, %rd154, %rd5;
	shl.b64 	%rd156, %rd155, 2;
	add.s64 	%rd157, %rd1, %rd156;
	ld.global.f32 	%f74, [%rd157+4];
	fma.rn.f32 	%f100, %f96, %f74, %f46;
	add.s32 	%r139, %r139, 2;
$L__BB0_43:
	setp.eq.s32 	%p101, %r9, 0;
	@%p101 bra 	$L__BB0_47;
	add.s32 	%r26, %r139, %r5;
	setp.gt.s32 	%p102, %r26, -1;
	setp.lt.s32 	%p103, %r26, %r48;
	and.pred  	%p104, %p102, %p103;
	and.pred  	%p105, %p104, %p1;
	not.pred 	%p106, %p105;
	mov.f32 	%f99, %f56;
	@%p106 bra 	$L__BB0_46;
	add.s32 	%r128, %r26, %r14;
	cvt.s64.s32 	%rd158, %r128;
	add.s64 	%rd159, %rd158, %rd6;
	shl.b64 	%rd160, %rd159, 2;
	add.s64 	%rd161, %rd2, %rd160;
	ld.global.f32 	%f99, [%rd161];
$L__BB0_46:
	add.s32 	%r129, %r139, %r15;
	cvt.u64.u32 	%rd162, %r129;
	add.s64 	%rd163, %rd5, %rd162;
	shl.b64 	%rd164, %rd163, 2;
	add.s64 	%rd165, %rd1, %rd164;
	ld.global.f32 	%f75, [%rd165];
	fma.rn.f32 	%f100, %f99, %f75, %f100;
$L__BB0_47:
	add.s32 	%r136, %r136, 1;
	setp.ne.s32 	%p107, %r136, %r51;
	@%p107 bra 	$L__BB0_6;
	ld.param.u32 	%r133, [_Z10conv2d_padPfS_S_iiiiif_param_5];
	add.s32 	%r135, %r135, 1;
	setp.ne.s32 	%p108, %r135, %r133;
	@%p108 bra 	$L__BB0_5;
	ld.param.u64 	%rd171, [_Z10conv2d_padPfS_S_iiiiif_param_1];
	mul.lo.s32 	%r130, %r4, %r134;
	cvt.s64.s32 	%rd166, %r130;
	add.s64 	%rd167, %rd166, %rd4;
	cvta.to.global.u64 	%rd168, %rd171;
	shl.b64 	%rd169, %rd167, 2;
	add.s64 	%rd170, %rd168, %rd169;
	st.global.f32 	[%rd170], %f100;
	add.s32 	%r134, %r134, 1;
	setp.eq.s32 	%p109, %r134, %r50;
	@%p109 bra 	$L__BB0_69;
	bra.uni 	$L__BB0_4;
$L__BB0_50:
	and.b32  	%r30, %r50, 3;
	setp.lt.u32 	%p17, %r50, 4;
	mov.b32 	%r143, 0;
	@%p17 bra 	$L__BB0_53;
	and.b32  	%r143, %r50, 2147483644;
	mov.b32 	%r141, 0;
$L__BB0_52:
	.pragma "nounroll";
	mul.lo.s32 	%r88, %r4, %r141;
	cvt.s64.s32 	%rd74, %r88;
	add.s64 	%rd75, %rd74, %rd4;
	shl.b64 	%rd76, %rd75, 2;
	add.s64 	%rd77, %rd3, %rd76;
	mov.b32 	%r89, 0;
	st.global.u32 	[%rd77], %r89;
	add.s32 	%r90, %r88, %r4;
	cvt.s64.s32 	%rd78, %r90;
	add.s64 	%rd79, %rd78, %rd4;
	shl.b64 	%rd80, %rd79, 2;
	add.s64 	%rd81, %rd3, %rd80;
	st.global.u32 	[%rd81], %r89;
	add.s32 	%r91, %r90, %r4;
	cvt.s64.s32 	%rd82, %r91;
	add.s64 	%rd83, %rd82, %rd4;
	shl.b64 	%rd84, %rd83, 2;
	add.s64 	%rd85, %rd3, %rd84;
	st.global.u32 	[%rd85], %r89;
	add.s32 	%r92, %r91, %r4;
	cvt.s64.s32 	%rd86, %r92;
	add.s64 	%rd87, %rd86, %rd4;
	shl.b64 	%rd88, %rd87, 2;
	add.s64 	%rd89, %rd3, %rd88;
	st.global.u32 	[%rd89], %r89;
	add.s32 	%r141, %r141, 4;
	setp.ne.s32 	%p18, %r141, %r143;
	@%p18 bra 	$L__BB0_52;
$L__BB0_53:
	setp.eq.s32 	%p19, %r30, 0;
	@%p19 bra 	$L__BB0_69;
	setp.eq.s32 	%p20, %r30, 1;
	@%p20 bra 	$L__BB0_56;
	mul.lo.s32 	%r93, %r4, %r143;
	cvt.s64.s32 	%rd90, %r93;
	add.s64 	%rd91, %rd90, %rd4;
	shl.b64 	%rd92, %rd91, 2;
	add.s64 	%rd93, %rd3, %rd92;
	mov.b32 	%r94, 0;
	st.global.u32 	[%rd93], %r94;
	add.s32 	%r95, %r93, %r4;
	cvt.s64.s32 	%rd94, %r95;
	add.s64 	%rd95, %rd94, %rd4;
	shl.b64 	%rd96, %rd95, 2;
	add.s64 	%rd97, %rd3, %rd96;
	st.global.u32 	[%rd97], %r94;
	add.s32 	%r143, %r143, 2;
$L__BB0_56:
	and.b32  	%r96, %r50, 1;
	setp.eq.b32 	%p21, %r96, 1;
	not.pred 	%p22, %p21;
	@%p22 bra 	$L__BB0_69;
	mul.lo.s32 	%r97, %r4, %r143;
	cvt.s64.s32 	%rd98, %r97;
	add.s64 	%rd99, %rd98, %rd4;
	shl.b64 	%rd100, %rd99, 2;
	add.s64 	%rd101, %rd3, %rd100;
	mov.b32 	%r98, 0;
	st.global.u32 	[%rd101], %r98;
	bra.uni 	$L__BB0_69;
$L__BB0_58:
	and.b32  	%r37, %r50, 7;
	setp.lt.u32 	%p8, %r50, 8;
	mov.b32 	%r146, 0;
	@%p8 bra 	$L__BB0_61;
	and.b32  	%r146, %r50, 2147483640;
	mov.b32 	%r144, 0;
$L__BB0_60:
	.pragma "nounroll";
	mul.lo.s32 	%r66, %r4, %r144;
	cvt.s64.s32 	%rd14, %r66;
	add.s64 	%rd15, %rd14, %rd4;
	shl.b64 	%rd16, %rd15, 2;
	add.s64 	%rd17, %rd3, %rd16;
	mov.b32 	%r67, 0;
	st.global.u32 	[%rd17], %r67;
	add.s32 	%r68, %r66, %r4;
	cvt.s64.s32 	%rd18, %r68;
	add.s64 	%rd19, %rd18, %rd4;
	shl.b64 	%rd20, %rd19, 2;
	add.s64 	%rd21, %rd3, %rd20;
	st.global.u32 	[%rd21], %r67;
	add.s32 	%r69, %r68, %r4;
	cvt.s64.s32 	%rd22, %r69;
	add.s64 	%rd23, %rd22, %rd4;
	shl.b64 	%rd24, %rd23, 2;
	add.s64 	%rd25, %rd3, %rd24;
	st.global.u32 	[%rd25], %r67;
	add.s32 	%r70, %r69, %r4;
	cvt.s64.s32 	%rd26, %r70;
	add.s64 	%rd27, %rd26, %rd4;
	shl.b64 	%rd28, %rd27, 2;
	add.s64 	%rd29, %rd3, %rd28;
	st.global.u32 	[%rd29], %r67;
	add.s32 	%r71, %r70, %r4;
	cvt.s64.s32 	%rd30, %r71;
	add.s64 	%rd31, %rd30, %rd4;
	shl.b64 	%rd32, %rd31, 2;
	add.s64 	%rd33, %rd3, %rd32;
	st.global.u32 	[%rd33], %r67;
	add.s32 	%r72, %r71, %r4;
	cvt.s64.s32 	%rd34, %r72;
	add.s64 	%rd35, %rd34, %rd4;
	shl.b64 	%rd36, %rd35, 2;
	add.s64 	%rd37, %rd3, %rd36;
	st.global.u32 	[%rd37], %r67;
	add.s32 	%r73, %r72, %r4;
	cvt.s64.s32 	%rd38, %r73;
	add.s64 	%rd39, %rd38, %rd4;
	shl.b64 	%rd40, %rd39, 2;
	add.s64 	%rd41, %rd3, %rd40;
	st.global.u32 	[%rd41], %r67;
	add.s32 	%r74, %r73, %r4;
	cvt.s64.s32 	%rd42, %r74;
	add.s64 	%rd43, %rd42, %rd4;
	shl.b64 	%rd44, %rd43, 2;
	add.s64 	%rd45, %rd3, %rd44;
	st.global.u32 	[%rd45], %r67;
	add.s32 	%r144, %r144, 8;
	setp.ne.s32 	%p9, %r144, %r146;
	@%p9 bra 	$L__BB0_60;
$L__BB0_61:
	setp.eq.s32 	%p10, %r37, 0;
	@%p10 bra 	$L__BB0_69;
	and.b32  	%r42, %r50, 3;
	setp.lt.u32 	%p11, %r37, 4;
	@%p11 bra 	$L__BB0_64;
	mul.lo.s32 	%r75, %r4, %r146;
	cvt.s64.s32 	%rd46, %r75;
	add.s64 	%rd47, %rd46, %rd4;
	shl.b64 	%rd48, %rd47, 2;
	add.s64 	%rd49, %rd3, %rd48;
	mov.b32 	%r76, 0;
	st.global.u32 	[%rd49], %r76;
	add.s32 	%r77, %r75, %r4;
	cvt.s64.s32 	%rd50, %r77;
	add.s64 	%rd51, %rd50, %rd4;
	shl.b64 	%rd52, %rd51, 2;
	add.s64 	%rd53, %rd3, %rd52;
	st.global.u32 	[%rd53], %r76;
	add.s32 	%r78, %r77, %r4;
	cvt.s64.s32 	%rd54, %r78;
	add.s64 	%rd55, %rd54, %rd4;
	shl.b64 	%rd56, %rd55, 2;
	add.s64 	%rd57, %rd3, %rd56;
	st.global.u32 	[%rd57], %r76;
	add.s32 	%r79, %r78, %r4;
	cvt.s64.s32 	%rd58, %r79;
	add.s64 	%rd59, %rd58, %rd4;
	shl.b64 	%rd60, %rd59, 2;
	add.s64 	%rd61, %rd3, %rd60;
	st.global.u32 	[%rd61], %r76;
	add.s32 	%r146, %r146, 4;
$L__BB0_64:
	setp.eq.s32 	%p12, %r42, 0;
	@%p12 bra 	$L__BB0_69;
	setp.eq.s32 	%p13, %r42, 1;
	@%p13 bra 	$L__BB0_67;
	mul.lo.s32 	%r80, %r4, %r146;
	cvt.s64.s32 	%rd62, %r80;
	add.s64 	%rd63, %rd62, %rd4;
	shl.b64 	%rd64, %rd63, 2;
	add.s64 	%rd65, %rd3, %rd64;
	mov.b32 	%r81, 0;
	st.global.u32 	[%rd65], %r81;
	add.s32 	%r82, %r80, %r4;
	cvt.s64.s32 	%rd66, %r82;
	add.s64 	%rd67, %rd66, %rd4;
	shl.b64 	%rd68, %rd67, 2;
	add.s64 	%rd69, %rd3, %rd68;
	st.global.u32 	[%rd69], %r81;
	add.s32 	%r146, %r146, 2;
$L__BB0_67:
	and.b32  	%r83, %r50, 1;
	setp.eq.b32 	%p14, %r83, 1;
	not.pred 	%p15, %p14;
	@%p15 bra 	$L__BB0_69;
	mul.lo.s32 	%r84, %r4, %r146;
	cvt.s64.s32 	%rd70, %r84;
	add.s64 	%rd71, %rd70, %rd4;
	shl.b64 	%rd72, %rd71, 2;
	add.s64 	%rd73, %rd3, %rd72;
	mov.b32 	%r85, 0;
	st.global.u32 	[%rd73], %r85;
$L__BB0_69:
	ret;

}
	// .globl	_Z16conv2d_pad_z_outPfS_S_iiiiif
.visible .entry _Z16conv2d_pad_z_outPfS_S_iiiiif(
	.param .u64 .ptr .align 1 _Z16conv2d_pad_z_outPfS_S_iiiiif_param_0,
	.param .u64 .ptr .align 1 _Z16conv2d_pad_z_outPfS_S_iiiiif_param_1,
	.param .u64 .ptr .align 1 _Z16conv2d_pad_z_outPfS_S_iiiiif_param_2,
	.param .u32 _Z16conv2d_pad_z_outPfS_S_iiiiif_param_3,
	.param .u32 _Z16conv2d_pad_z_outPfS_S_iiiiif_param_4,
	.param .u32 _Z16conv2d_pad_z_outPfS_S_iiiiif_param_5,
	.param .u32 _Z16conv2d_pad_z_outPfS_S_iiiiif_param_6,
	.param .u32 _Z16conv2d_pad_z_outPfS_S_iiiiif_param_7,
	.param .f32 _Z16conv2d_pad_z_outPfS_S_iiiiif_param_8
)
{
	.reg .pred 	%p<94>;
	.reg .b32 	%r<83>;
	.reg .b32 	%f<106>;
	.reg .b64 	%rd<85>;

	ld.param.u64 	%rd11, [_Z16conv2d_pad_z_outPfS_S_iiiiif_param_0];
	ld.param.u64 	%rd12, [_Z16conv2d_pad_z_outPfS_S_iiiiif_param_2];
	ld.param.u32 	%r33, [_Z16conv2d_pad_z_outPfS_S_iiiiif_param_3];
	ld.param.u32 	%r30, [_Z16conv2d_pad_z_outPfS_S_iiiiif_param_4];
	ld.param.u32 	%r31, [_Z16conv2d_pad_z_outPfS_S_iiiiif_param_5];
	ld.param.u32 	%r32, [_Z16conv2d_pad_z_outPfS_S_iiiiif_param_7];
	ld.param.f32 	%f57, [_Z16conv2d_pad_z_outPfS_S_iiiiif_param_8];
	cvta.to.global.u64 	%rd1, %rd12;
	cvta.to.global.u64 	%rd2, %rd11;
	mov.u32 	%r34, %ctaid.x;
	mov.u32 	%r35, %ntid.x;
	mov.u32 	%r36, %tid.x;
	mad.lo.s32 	%r1, %r34, %r35, %r36;
	mov.u32 	%r37, %ctaid.y;
	mov.u32 	%r38, %ntid.y;
	mov.u32 	%r39, %tid.y;
	mad.lo.s32 	%r40, %r37, %r38, %r39;
	mov.u32 	%r3, %ctaid.z;
	setp.ge.s32 	%p2, %r1, %r30;
	setp.ge.s32 	%p3, %r40, %r33;
	or.pred  	%p4, %p2, %p3;
	mov.f32 	%f104, 0f00000000;
	@%p4 bra 	$L__BB1_49;
	setp.lt.s32 	%p5, %r31, 1;
	@%p5 bra 	$L__BB1_48;
	add.s32 	%r41, %r32, -1;
	shr.u32 	%r42, %r41, 31;
	add.s32 	%r43, %r41, %r42;
	shr.s32 	%r4, %r43, 1;
	mul.lo.s32 	%r5, %r32, %r32;
	mul.lo.s32 	%r44, %r31, %r3;
	mul.lo.s32 	%r6, %r44, %r5;
	setp.lt.s32 	%p6, %r32, 1;
	sub.s32 	%r7, %r1, %r4;
	@%p6 bra 	$L__BB1_48;
	and.b32  	%r8, %r32, 7;
	and.b32  	%r9, %r32, 2147483640;
	sub.s32 	%r10, %r40, %r4;
	mul.lo.s32 	%r11, %r30, %r33;
	cvt.s64.s32 	%rd3, %r6;
	mov.f32 	%f104, 0f00000000;
	mov.b32 	%r77, 0;
$L__BB1_4:
	mul.lo.s32 	%r47, %r77, %r5;
	cvt.u64.u32 	%rd13, %r47;
	add.s64 	%rd4, %rd13, %rd3;
	mul.lo.s32 	%r48, %r11, %r77;
	cvt.s64.s32 	%rd5, %r48;
	mov.b32 	%r78, 0;
$L__BB1_5:
	setp.lt.u32 	%p7, %r32, 8;
	add.s32 	%r50, %r78, %r10;
	setp.gt.s32 	%p8, %r50, -1;
	setp.lt.s32 	%p9, %r50, %r33;
	and.pred  	%p1, %p8, %p9;
	mul.lo.s32 	%r14, %r50, %r30;
	mul.lo.s32 	%r15, %r78, %r32;
	mov.b32 	%r81, 0;
	@%p7 bra 	$L__BB1_24;
	mov.b32 	%r79, 0;
	cvt.s64.s32 	%rd22, %r14;
	cvt.u64.u32 	%rd27, %r15;
$L__BB1_7:
	.pragma "nounroll";
	add.s32 	%r17, %r79, %r7;
	setp.gt.s32 	%p10, %r17, -1;
	setp.lt.s32 	%p11, %r17, %r30;
	and.pred  	%p12, %p10, %p11;
	and.pred  	%p13, %p12, %p1;
	not.pred 	%p14, %p13;
	mov.f32 	%f83, %f57;
	@%p14 bra 	$L__BB1_9;
	add.s32 	%r52, %r17, %r14;
	cvt.s64.s32 	%rd14, %r52;
	add.s64 	%rd15, %rd14, %rd5;
	shl.b64 	%rd16, %rd15, 2;
	add.s64 	%rd17, %rd2, %rd16;
	ld.global.f32 	%f83, [%rd17];
$L__BB1_9:
	add.s32 	%r53, %r79, %r15;
	cvt.u64.u32 	%rd18, %r53;
	add.s64 	%rd19, %rd4, %rd18;
	shl.b64 	%rd20, %rd19, 2;
	add.s64 	%rd21, %rd1, %rd20;
	ld.global.f32 	%f62, [%rd21];
	fma.rn.f32 	%f6, %f83, %f62, %f104;
	add.s32 	%r54, %r17, 1;
	setp.gt.s32 	%p15, %r54, -1;
	setp.lt.s32 	%p16, %r54, %r30;
	and.pred  	%p17, %p15, %p16;
	and.pred  	%p18, %p17, %p1;
	cvt.s64.s32 	%rd23, %r17;
	add.s64 	%rd24, %rd23, %rd22;
	add.s64 	%rd25, %rd24, %rd5;
	shl.b64 	%rd26, %rd25, 2;
	add.s64 	%rd6, %rd2, %rd26;
	not.pred 	%p19, %p18;
	mov.f32 	%f84, %f57;
	@%p19 bra 	$L__BB1_11;
	ld.global.f32 	%f84, [%rd6+4];
$L__BB1_11:
	cvt.u64.u32 	%rd28, %r79;
	add.s64 	%rd29, %rd28, %rd27;
	add.s64 	%rd30, %rd4, %rd29;
	shl.b64 	%rd31, %rd30, 2;
	add.s64 	%rd7, %rd1, %rd31;
	ld.global.f32 	%f63, [%rd7+4];
	fma.rn.f32 	%f9, %f84, %f63, %f6;
	add.s32 	%r55, %r17, 2;
	setp.gt.s32 	%p20, %r55, -1;
	setp.lt.s32 	%p21, %r55, %r30;
	and.pred  	%p22, %p20, %p21;
	and.pred  	%p23, %p22, %p1;
	not.pred 	%p24, %p23;
	mov.f32 	%f85, %f57;
	@%p24 bra 	$L__BB1_13;
	ld.global.f32 	%f85, [%rd6+8];
$L__BB1_13:
	ld.global.f32 	%f64, [%rd7+8];
	fma.rn.f32 	%f12, %f85, %f64, %f9;
	add.s32 	%r56, %r17, 3;
	setp.gt.s32 	%p25, %r56, -1;
	setp.lt.s32 	%p26, %r56, %r30;
	and.pred  	%p27, %p25, %p26;
	and.pred  	%p28, %p27, %p1;
	not.pred 	%p29, %p28;
	mov.f32 	%f86, %f57;
	@%p29 bra 	$L__BB1_15;
	ld.global.f32 	%f86, [%rd6+12];
$L__BB1_15:
	ld.global.f32 	%f65, [%rd7+12];
	fma.rn.f32 	%f15, %f86, %f65, %f12;
	add.s32 	%r57, %r17, 4;
	setp.gt.s32 	%p30, %r57, -1;
	setp.lt.s32 	%p31, %r57, %r30;
	and.pred  	%p32, %p30, %p31;
	and.pred  	%p33, %p32, %p1;
	not.pred 	%p34, %p33;
	mov.f32 	%f87, %f57;
	@%p34 bra 	$L__BB1_17;
	ld.global.f32 	%f87, [%rd6+16];
$L__BB1_17:
	ld.global.f32 	%f66, [%rd7+16];
	fma.rn.f32 	%f18, %f87, %f66, %f15;
	add.s32 	%r58, %r17, 5;
	setp.gt.s32 	%p35, %r58, -1;
	setp.lt.s32 	%p36, %r58, %r30;
	and.pred  	%p37, %p35, %p36;
	and.pred  	%p38, %p37, %p1;
	not.pred 	%p39, %p38;
	mov.f32 	%f88, %f57;
	@%p39 bra 	$L__BB1_19;
	ld.global.f32 	%f88, [%rd6+20];
$L__BB1_19:
	ld.global.f32 	%f67, [%rd7+20];
	fma.rn.f32 	%f21, %f88, %f67, %f18;
	add.s32 	%r59, %r17, 6;
	setp.gt.s32 	%p40, %r59, -1;
	setp.lt.s32 	%p41, %r59, %r30;
	and.pred  	%p42, %p40, %p41;
	and.pred  	%p43, %p42, %p1;
	not.pred 	%p44, %p43;
	mov.f32 	%f89, %f57;
	@%p44 bra 	$L__BB1_21;
	ld.global.f32 	%f89, [%rd6+24];
$L__BB1_21:
	ld.global.f32 	%f68, [%rd7+24];
	fma.rn.f32 	%f24, %f89, %f68, %f21;
	add.s32 	%r60, %r17, 7;
	setp.gt.s32 	%p45, %r60, -1;
	setp.lt.s32 	%p46, %r60, %r30;
	and.pred  	%p47, %p45, %p46;
	and.pred  	%p48, %p47, %p1;
	not.pred 	%p49, %p48;
	mov.f32 	%f90, %f57;
	@%p49 bra 	$L__BB1_23;
	ld.global.f32 	%f90, [%rd6+28];
$L__BB1_23:
	ld.global.f32 	%f69, [%rd7+28];
	fma.rn.f32 	%f104, %f90, %f69, %f24;
	add.s32 	%r79, %r79, 8;
	setp.ne.s32 	%p50, %r79, %r9;
	mov.u32 	%r81, %r9;
	@%p50 bra 	$L__BB1_7;
$L__BB1_24:
	setp.eq.s32 	%p51, %r8, 0;
	@%p51 bra 	$L__BB1_46;
	add.s32 	%r61, %r8, -1;
	setp.lt.u32 	%p52, %r61, 3;
	@%p52 bra 	$L__BB1_35;
	add.s32 	%r20, %r81, %r7;
	setp.gt.s32 	%p53, %r20, -1;
	setp.lt.s32 	%p54, %r20, %r30;
	and.pred  	%p55, %p53, %p54;
	and.pred  	%p56, %p55, %p1;
	not.pred 	%p57, %p56;
	mov.f32 	%f93, %f57;
	@%p57 bra 	$L__BB1_28;
	add.s32 	%r62, %r20, %r14;
	cvt.s64.s32 	%rd32, %r62;
	add.s64 	%rd33, %rd32, %rd5;
	shl.b64 	%rd34, %rd33, 2;
	add.s64 	%rd35, %rd2, %rd34;
	ld.global.f32 	%f93, [%rd35];
$L__BB1_28:
	add.s32 	%r63, %r81, %r15;
	cvt.u64.u32 	%rd36, %r63;
	add.s64 	%rd37, %rd4, %rd36;
	shl.b64 	%rd38, %rd37, 2;
	add.s64 	%rd39, %rd1, %rd38;
	ld.global.f32 	%f71, [%rd39];
	fma.rn.f32 	%f32, %f93, %f71, %f104;
	add.s32 	%r64, %r20, 1;
	setp.gt.s32 	%p58, %r64, -1;
	setp.lt.s32 	%p59, %r64, %r30;
	and.pred  	%p60, %p58, %p59;
	and.pred  	%p61, %p60, %p1;
	cvt.s64.s32 	%rd40, %r14;
	cvt.s64.s32 	%rd41, %r20;
	add.s64 	%rd42, %rd41, %rd40;
	add.s64 	%rd43, %rd42, %rd5;
	shl.b64 	%rd44, %rd43, 2;
	add.s64 	%rd8, %rd2, %rd44;
	not.pred 	%p62, %p61;
	mov.f32 	%f94, %f57;
	@%p62 bra 	$L__BB1_30;
	ld.global.f32 	%f94, [%rd8+4];
$L__BB1_30:
	cvt.u64.u32 	%rd45, %r15;
	cvt.u64.u32 	%rd46, %r81;
	add.s64 	%rd47, %rd46, %rd45;
	add.s64 	%rd48, %rd4, %rd47;
	shl.b64 	%rd49, %rd48, 2;
	add.s64 	%rd9, %rd1, %rd49;
	ld.global.f32 	%f72, [%rd9+4];
	fma.rn.f32 	%f35, %f94, %f72, %f32;
	add.s32 	%r65, %r20, 2;
	setp.gt.s32 	%p63, %r65, -1;
	setp.lt.s32 	%p64, %r65, %r30;
	and.pred  	%p65, %p63, %p64;
	and.pred  	%p66, %p65, %p1;
	not.pred 	%p67, %p66;
	mov.f32 	%f95, %f57;
	@%p67 bra 	$L__BB1_32;
	ld.global.f32 	%f95, [%rd8+8];
$L__BB1_32:
	ld.global.f32 	%f73, [%rd9+8];
	fma.rn.f32 	%f38, %f95, %f73, %f35;
	add.s32 	%r66, %r20, 3;
	setp.gt.s32 	%p68, %r66, -1;
	setp.lt.s32 	%p69, %r66, %r30;
	and.pred  	%p70, %p68, %p69;
	and.pred  	%p71, %p70, %p1;
	not.pred 	%p72, %p71;
	mov.f32 	%f96, %f57;
	@%p72 bra 	$L__BB1_34;
	ld.global.f32 	%f96, [%rd8+12];
$L__BB1_34:
	ld.global.f32 	%f74, [%rd9+12];
	fma.rn.f32 	%f104, %f96, %f74, %f38;
	add.s32 	%r81, %r81, 4;
$L__BB1_35:
	and.b32  	%r67, %r32, 3;
	setp.eq.s32 	%p73, %r67, 0;
	@%p73 bra 	$L__BB1_46;
	setp.eq.s32 	%p74, %r67, 1;
	@%p74 bra 	$L__BB1_42;
	add.s32 	%r23, %r81, %r7;
	setp.gt.s32 	%p75, %r23, -1;
	setp.lt.s32 	%p76, %r23, %r30;
	and.pred  	%p77, %p75, %p76;
	and.pred  	%p78, %p77, %p1;
	not.pred 	%p79, %p78;
	mov.f32 	%f99, %f57;
	@%p79 bra 	$L__BB1_39;
	add.s32 	%r68, %r23, %r14;
	cvt.s64.s32 	%rd50, %r68;
	add.s64 	%rd51, %rd50, %rd5;
	shl.b64 	%rd52, %rd51, 2;
	add.s64 	%rd53, %rd2, %rd52;
	ld.global.f32 	%f99, [%rd53];
$L__BB1_39:
	add.s32 	%r69, %r81, %r15;
	cvt.u64.u32 	%rd54, %r69;
	add.s64 	%rd55, %rd4, %rd54;
	shl.b64 	%rd56, %rd55, 2;
	add.s64 	%rd57, %rd1, %rd56;
	ld.global.f32 	%f76, [%rd57];
	fma.rn.f32 	%f46, %f99, %f76, %f104;
	add.s32 	%r70, %r23, 1;
	setp.gt.s32 	%p80, %r70, -1;
	setp.lt.s32 	%p81, %r70, %r30;
	and.pred  	%p82, %p80, %p81;
	and.pred  	%p83, %p82, %p1;
	not.pred 	%p84, %p83;
	mov.f32 	%f100, %f57;
	@%p84 bra 	$L__BB1_41;
	cvt.s64.s32 	%rd58, %r14;
	cvt.s64.s32 	%rd59, %r23;
	add.s64 	%rd60, %rd59, %rd58;
	add.s64 	%rd61, %rd60, %rd5;
	shl.b64 	%rd62, %rd61, 2;
	add.s64 	%rd63, %rd2, %rd62;
	ld.global.f32 	%f100, [%rd63+4];
$L__BB1_41:
	cvt.u64.u32 	%rd64, %r15;
	cvt.u64.u32 	%rd65, %r81;
	add.s64 	%rd66, %rd65, %rd64;
	add.s64 	%rd67, %rd4, %rd66;
	shl.b64 	%rd68, %rd67, 2;
	add.s64 	%rd69, %rd1, %rd68;
	ld.global.f32 	%f77, [%rd69+4];
	fma.rn.f32 	%f104, %f100, %f77, %f46;
	add.s32 	%r81, %r81, 2;
$L__BB1_42:
	and.b32  	%r71, %r32, 1;
	setp.eq.b32 	%p85, %r71, 1;
	not.pred 	%p86, %p85;
	@%p86 bra 	$L__BB1_46;
	add.s32 	%r26, %r81, %r7;
	setp.gt.s32 	%p87, %r26, -1;
	setp.lt.s32 	%p88, %r26, %r30;
	and.pred  	%p89, %p87, %p88;
	and.pred  	%p90, %p89, %p1;
	not.pred 	%p91, %p90;
	mov.f32 	%f103, %f57;
	@%p91 bra 	$L__BB1_45;
	add.s32 	%r72, %r26, %r14;
	cvt.s64.s32 	%rd70, %r72;
	add.s64 	%rd71, %rd70, %rd5;
	shl.b64 	%rd72, %rd71, 2;
	add.s64 	%rd73, %rd2, %rd72;
	ld.global.f32 	%f103, [%rd73];
$L__BB1_45:
	add.s32 	%r73, %r81, %r15;
	cvt.u64.u32 	%rd74, %r73;
	add.s64 	%rd75, %rd4, %rd74;
	shl.b64 	%rd76, %rd75, 2;
	add.s64 	%rd77, %rd1, %rd76;
	ld.global.f32 	%f78, [%rd77];
	fma.rn.f32 	%f104, %f103, %f78, %f104;
$L__BB1_46:
	add.s32 	%r78, %r78, 1;
	setp.ne.s32 	%p92, %r78, %r32;
	@%p92 bra 	$L__BB1_5;
	add.s32 	%r77, %r77, 1;
	setp.ne.s32 	%p93, %r77, %r31;
	@%p93 bra 	$L__BB1_4;
$L__BB1_48:
	ld.param.u64 	%rd84, [_Z16conv2d_pad_z_outPfS_S_iiiiif_param_1];
	mad.lo.s32 	%r74, %r30, %r40, %r1;
	cvt.s64.s32 	%rd78, %r74;
	mul.lo.s32 	%r75, %r33, %r3;
	mul.lo.s32 	%r76, %r75, %r30;
	cvt.s64.s32 	%rd79, %r76;
	add.s64 	%rd80, %rd79, %rd78;
	cvta.to.global.u64 	%rd81, %rd84;
	shl.b64 	%rd82, %rd80, 2;
	add.s64 	%rd83, %rd81, %rd82;
	st.global.f32 	[%rd83], %f104;
$L__BB1_49:
	ret;

}


// ===== COMPILED SASS (sm_100) =====

	.target	sm_100

	.elftype	@"ET_EXEC"


//--------------------- .note.nv.tkinfo           --------------------------
	.section	.note.nv.tkinfo,"",@"SHT_NOTE"
	.sectionflags	@"SHF_NOTE_NV_TKINFO"
	.tkinfo
        /*0018*/ 	.word	0x00000002
        /*0030*/ 	.string	""
        /*0030*/ 	.string	"ptxas"
        /*0030*/ 	.string	"Cuda compilation tools, release 13.0, V13.0.88"
        /*0030*/ 	.string	"Build cuda_13.0.r13.0/compiler.36424714_0"
        /*0030*/ 	.string	"-arch sm_100 -m 64 "



//--------------------- .note.nv.cuinfo           --------------------------
	.section	.note.nv.cuinfo,"",@"SHT_NOTE"
	.sectionflags	@"SHF_NOTE_NV_CUINFO"
        /*0018*/ 	.short	0x0002
        /*001a*/ 	.short	0x0064
        /*001c*/ 	.short	0x0082
	.zero		2


//--------------------- .nv.info                  --------------------------
	.section	.nv.info,"",@"SHT_CUDA_INFO"
	.align	4


	//----- nvinfo : EIATTR_REGCOUNT
	.align		4
        /*0000*/ 	.byte	0x04, 0x2f
        /*0002*/ 	.short	(.L_1 - .L_0)
	.align		4
.L_0:
        /*0004*/ 	.word	index@(_Z10conv2d_padPfS_S_iiiiif)
        /*0008*/ 	.word	0x00000020


	//----- nvinfo : EIATTR_FRAME_SIZE
	.align		4
.L_1:
        /*000c*/ 	.byte	0x04, 0x11
        /*000e*/ 	.short	(.L_3 - .L_2)
	.align		4
.L_2:
        /*0010*/ 	.word	index@(_Z10conv2d_padPfS_S_iiiiif)
        /*0014*/ 	.word	0x00000000


	//----- nvinfo : EIATTR_REGCOUNT
	.align		4
.L_3:
        /*0018*/ 	.byte	0x04, 0x2f
        /*001a*/ 	.short	(.L_5 - .L_4)
	.align		4
.L_4:
        /*001c*/ 	.word	index@(_Z16conv2d_pad_z_outPfS_S_iiiiif)
        /*0020*/ 	.word	0x0000001c


	//----- nvinfo : EIATTR_FRAME_SIZE
	.align		4
.L_5:
        /*0024*/ 	.byte	0x04, 0x11
        /*0026*/ 	.short	(.L_7 - .L_6)
	.align		4
.L_6:
        /*0028*/ 	.word	index@(_Z16conv2d_pad_z_outPfS_S_iiiiif)
        /*002c*/ 	.word	0x00000000


	//----- nvinfo : EIATTR_MIN_STACK_SIZE
	.align		4
.L_7:
        /*0030*/ 	.byte	0x04, 0x12
        /*0032*/ 	.short	(.L_9 - .L_8)
	.align		4
.L_8:
        /*0034*/ 	.word	index@(_Z16conv2d_pad_z_outPfS_S_iiiiif)
        /*0038*/ 	.word	0x00000000


	//----- nvinfo : EIATTR_MIN_STACK_SIZE
	.align		4
.L_9:
        /*003c*/ 	.byte	0x04, 0x12
        /*003e*/ 	.short	(.L_11 - .L_10)
	.align		4
.L_10:
        /*0040*/ 	.word	index@(_Z10conv2d_padPfS_S_iiiiif)
        /*0044*/ 	.word	0x00000000
.L_11:


//--------------------- .nv.compat                --------------------------
	.section	.nv.compat,"",@"SHT_CUDA_COMPAT_INFO"
	.align	4
        /*0000*/ 	.byte	0x02, 0x09, 0x00, 0x00, 0x02, 0x02, 0x01, 0x00, 0x02, 0x05, 0x05, 0x00, 0x03, 0x07, 0x01, 0x01
        /*0010*/ 	.byte	0x02, 0x03, 0x00, 0x00, 0x02, 0x06, 0x01, 0x00, 0x04, 0x0b, 0x08, 0x00, 0x09, 0x00, 0x00, 0x00
        /*0020*/ 	.byte	0x00, 0x00, 0x00, 0x00


//--------------------- .nv.info._Z16conv2d_pad_z_outPfS_S_iiiiif --------------------------
	.section	.nv.info._Z16conv2d_pad_z_outPfS_S_iiiiif,"",@"SHT_CUDA_INFO"
	.sectionflags	@""
	.align	4


	//----- nvinfo : EIATTR_CUDA_API_VERSION
	.align		4
        /*0000*/ 	.byte	0x04, 0x37
        /*0002*/ 	.short	(.L_13 - .L_12)
.L_12:
        /*0004*/ 	.word	0x00000082


	//----- nvinfo : EIATTR_KPARAM_INFO
	.align		4
.L_13:
        /*0008*/ 	.byte	0x04, 0x17
        /*000a*/ 	.short	(.L_15 - .L_14)
.L_14:
        /*000c*/ 	.word	0x00000000
        /*0010*/ 	.short	0x0008
        /*0012*/ 	.short	0x002c
        /*0014*/ 	.byte	0x00, 0xf0, 0x11, 0x00


	//----- nvinfo : EIATTR_KPARAM_INFO
	.align		4
.L_15:
        /*0018*/ 	.byte	0x04, 0x17
        /*001a*/ 	.short	(.L_17 - .L_16)
.L_16:
        /*001c*/ 	.word	0x00000000
        /*0020*/ 	.short	0x0007
        /*0022*/ 	.short	0x0028
        /*0024*/ 	.byte	0x00, 0xf0, 0x11, 0x00


	//----- nvinfo : EIATTR_KPARAM_INFO
	.align		4
.L_17:
        /*0028*/ 	.byte	0x04, 0x17
        /*002a*/ 	.short	(.L_19 - .L_18)
.L_18:
        /*002c*/ 	.word	0x00000000
        /*0030*/ 	.short	0x0006
        /*0032*/ 	.short	0x0024
        /*0034*/ 	.byte	0x00, 0xf0, 0x11, 0x00


	//----- nvinfo : EIATTR_KPARAM_INFO
	.align		4
.L_19:
        /*0038*/ 	.byte	0x04, 0x17
        /*003a*/ 	.short	(.L_21 - .L_20)
.L_20:
        /*003c*/ 	.word	0x00000000
        /*0040*/ 	.short	0x0005
        /*0042*/ 	.short	0x0020
        /*0044*/ 	.byte	0x00, 0xf0, 0x11, 0x00


	//----- nvinfo : EIATTR_KPARAM_INFO
	.align		4
.L_21:
        /*0048*/ 	.byte	0x04, 0x17
        /*004a*/ 	.short	(.L_23 - .L_22)
.L_22:
        /*004c*/ 	.word	0x00000000
        /*0050*/ 	.short	0x0004
        /*0052*/ 	.short	0x001c
        /*0054*/ 	.byte	0x00, 0xf0, 0x11, 0x00


	//----- nvinfo : EIATTR_KPARAM_INFO
	.align		4
.L_23:
        /*0058*/ 	.byte	0x04, 0x17
        /*005a*/ 	.short	(.L_25 - .L_24)
.L_24:
        /*005c*/ 	.word	0x00000000
        /*0060*/ 	.short	0x0003
        /*0062*/ 	.short	0x0018
        /*0064*/ 	.byte	0x00, 0xf0, 0x11, 0x00


	//----- nvinfo : EIATTR_KPARAM_INFO
	.align		4
.L_25:
        /*0068*/ 	.byte	0x04, 0x17
        /*006a*/ 	.short	(.L_27 - .L_26)
.L_26:
        /*006c*/ 	.word	0x00000000
        /*0070*/ 	.short	0x0002
        /*0072*/ 	.short	0x0010
        /*0074*/ 	.byte	0x00, 0xf5, 0x21, 0x00


	//----- nvinfo : EIATTR_KPARAM_INFO
	.align		4
.L_27:
        /*0078*/ 	.byte	0x04, 0x17
        /*007a*/ 	.short	(.L_29 - .L_28)
.L_28:
        /*007c*/ 	.word	0x00000000
        /*0080*/ 	.short	0x0001
        /*0082*/ 	.short	0x0008
        /*0084*/ 	.byte	0x00, 0xf5, 0x21, 0x00


	//----- nvinfo : EIATTR_KPARAM_INFO
	.align		4
.L_29:
        /*0088*/ 	.byte	0x04, 0x17
        /*008a*/ 	.short	(.L_31 - .L_30)
.L_30:
        /*008c*/ 	.word	0x00000000
        /*0090*/ 	.short	0x0000
        /*0092*/ 	.short	0x0000
        /*0094*/ 	.byte	0x00, 0xf5, 0x21, 0x00


	//----- nvinfo : EIATTR_SPARSE_MMA_MASK
	.align		4
.L_31:
        /*0098*/ 	.byte	0x03, 0x50
        /*009a*/ 	.short	0x0000


	//----- nvinfo : EIATTR_MAXREG_COUNT
	.align		4
        /*009c*/ 	.byte	0x03, 0x1b
        /*009e*/ 	.short	0x00ff


	//----- nvinfo : EIATTR_MERCURY_ISA_VERSION
	.align		4
        /*00a0*/ 	.byte	0x03, 0x5f
        /*00a2*/ 	.short	0x0101


	//----- nvinfo : EIATTR_VRC_CTA_INIT_COUNT
	.align		4
        /*00a4*/ 	.byte	0x02, 0x4a
	.zero		1
	.zero		1


	//----- nvinfo : EIATTR_EXIT_INSTR_OFFSETS
	.align		4
        /*00a8*/ 	.byte	0x04, 0x1c
        /*00aa*/ 	.short	(.L_33 - .L_32)


	//   ....[0]....
.L_32:
        /*00ac*/ 	.word	0x000000d0


	//   ....[1]....
        /*00b0*/ 	.word	0x000013e0


	//----- nvinfo : EIATTR_CBANK_PARAM_SIZE
	.align		4
.L_33:
        /*00b4*/ 	.byte	0x03, 0x19
        /*00b6*/ 	.short	0x0030


	//----- nvinfo : EIATTR_PARAM_CBANK
	.align		4
        /*00b8*/ 	.byte	0x04, 0x0a
        /*00ba*/ 	.short	(.L_35 - .L_34)
	.align		4
.L_34:
        /*00bc*/ 	.word	index@(.nv.constant0._Z16conv2d_pad_z_outPfS_S_iiiiif)
        /*00c0*/ 	.short	0x0380
        /*00c2*/ 	.short	0x0030


	//----- nvinfo : EIATTR_SW_WAR
	.align		4
.L_35:
        /*00c4*/ 	.byte	0x04, 0x36
        /*00c6*/ 	.short	(.L_37 - .L_36)
.L_36:
        /*00c8*/ 	.word	0x00000008
.L_37:


//--------------------- .nv.info._Z10conv2d_padPfS_S_iiiiif --------------------------
	.section	.nv.info._Z10conv2d_padPfS_S_iiiiif,"",@"SHT_CUDA_INFO"
	.sectionflags	@""
	.align	4


	//----- nvinfo : EIATTR_CUDA_API_VERSION
	.align		4
        /*0000*/ 	.byte	0x04, 0x37
        /*0002*/ 	.short	(.L_39 - .L_38)
.L_38:
        /*0004*/ 	.word	0x00000082


	//----- nvinfo : EIATTR_KPARAM_INFO
	.align		4
.L_39:
        /*0008*/ 	.byte	0x04, 0x17
        /*000a*/ 	.short	(.L_41 - .L_40)
.L_40:
        /*000c*/ 	.word	0x00000000
        /*0010*/ 	.short	0x0008
        /*0012*/ 	.short	0x002c
        /*0014*/ 	.byte	0x00, 0xf0, 0x11, 0x00


	//----- nvinfo : EIATTR_KPARAM_INFO
	.align		4
.L_41:
        /*0018*/ 	.byte	0x04, 0x17
        /*001a*/ 	.short	(.L_43 - .L_42)
.L_42:
        /*001c*/ 	.word	0x00000000
        /*0020*/ 	.short	0x0007
        /*0022*/ 	.short	0x0028
        /*0024*/ 	.byte	0x00, 0xf0, 0x11, 0x00


	//----- nvinfo : EIATTR_KPARAM_INFO
	.align		4
.L_43:
        /*0028*/ 	.byte	0x04, 0x17
        /*002a*/ 	.short	(.L_45 - .L_44)
.L_44:
        /*002c*/ 	.word	0x00000000
        /*0030*/ 	.short	0x0006
        /*0032*/ 	.short	0x0024
        /*0034*/ 	.byte	0x00, 0xf0, 0x11, 0x00


	//----- nvinfo : EIATTR_KPARAM_INFO
	.align		4
.L_45:
        /*0038*/ 	.byte	0x04, 0x17
        /*003a*/ 	.short	(.L_47 - .L_46)
.L_46:
        /*003c*/ 	.word	0x00000000
        /*0040*/ 	.short	0x0005
        /*0042*/ 	.short	0x0020
        /*0044*/ 	.byte	0x00, 0xf0, 0x11, 0x00


	//----- nvinfo : EIATTR_KPARAM_INFO
	.align		4
.L_47:
        /*0048*/ 	.byte	0x04, 0x17
        /*004a*/ 	.short	(.L_49 - .L_48)
.L_48:
        /*004c*/ 	.word	0x00000000
        /*0050*/ 	.short	0x0004
        /*0052*/ 	.short	0x001c
        /*0054*/ 	.byte	0x00, 0xf0, 0x11, 0x00


	//----- nvinfo : EIATTR_KPARAM_INFO
	.align		4
.L_49:
        /*0058*/ 	.byte	0x04, 0x17
        /*005a*/ 	.short	(.L_51 - .L_50)
.L_50:
        /*005c*/ 	.word	0x00000000
        /*0060*/ 	.short	0x0003
        /*0062*/ 	.short	0x0018
        /*0064*/ 	.byte	0x00, 0xf0, 0x11, 0x00


	//----- nvinfo : EIATTR_KPARAM_INFO
	.align		4
.L_51:
        /*0068*/ 	.byte	0x04, 0x17
        /*006a*/ 	.short	(.L_53 - .L_52)
.L_52:
        /*006c*/ 	.word	0x00000000
        /*0070*/ 	.short	0x0002
        /*0072*/ 	.short	0x0010
        /*0074*/ 	.byte	0x00, 0xf5, 0x21, 0x00


	//----- nvinfo : EIATTR_KPARAM_INFO
	.align		4
.L_53:
        /*0078*/ 	.byte	0x04, 0x17
        /*007a*/ 	.short	(.L_55 - .L_54)
.L_54:
        /*007c*/ 	.word	0x00000000
        /*0080*/ 	.short	0x0001
        /*0082*/ 	.short	0x0008
        /*0084*/ 	.byte	0x00, 0xf5, 0x21, 0x00


	//----- nvinfo : EIATTR_KPARAM_INFO
	.align		4
.L_55:
        /*0088*/ 	.byte	0x04, 0x17
        /*008a*/ 	.short	(.L_57 - .L_56)
.L_56:
        /*008c*/ 	.word	0x00000000
        /*0090*/ 	.short	0x0000
        /*0092*/ 	.short	0x0000
        /*0094*/ 	.byte	0x00, 0xf5, 0x21, 0x00


	//----- nvinfo : EIATTR_SPARSE_MMA_MASK
	.align		4
.L_57:
        /*0098*/ 	.byte	0x03, 0x50
        /*009a*/ 	.short	0x0000


	//----- nvinfo : EIATTR_MAXREG_COUNT
	.align		4
        /*009c*/ 	.byte	0x03, 0x1b
        /*009e*/ 	.short	0x00ff


	//----- nvinfo : EIATTR_MERCURY_ISA_VERSION
	.align		4
        /*00a0*/ 	.byte	0x03, 0x5f
        /*00a2*/ 	.short	0x0101


	//----- nvinfo : EIATTR_VRC_CTA_INIT_COUNT
	.align		4
        /*00a4*/ 	.byte	0x02, 0x4a
	.zero		1
	.zero		1


	//----- nvinfo : EIATTR_EXIT_INSTR_OFFSETS
	.align		4
        /*00a8*/ 	.byte	0x04, 0x1c
        /*00aa*/ 	.short	(.L_59 - .L_58)


	//   ....[0]....
.L_58:
        /*00ac*/ 	.word	0x000000e0


	//   ....[1]....
        /*00b0*/ 	.word	0x000013d0


	//   ....[2]....
        /*00b4*/ 	.word	0x00001640


	//   ....[3]....
        /*00b8*/ 	.word	0x00001770


	//   ....[4]....
        /*00bc*/ 	.word	0x000017f0


	//   ....[5]....
        /*00c0*/ 	.word	0x00001bd0


	//   ....[6]....
        /*00c4*/ 	.word	0x00001dc0


	//   ....[7]....
        /*00c8*/ 	.word	0x00001ef0


	//   ....[8]....
        /*00cc*/ 	.word	0x00001f70


	//----- nvinfo : EIATTR_CBANK_PARAM_SIZE
	.align		4
.L_59:
        /*00d0*/ 	.byte	0x03, 0x19
        /*00d2*/ 	.short	0x0030


	//----- nvinfo : EIATTR_PARAM_CBANK
	.align		4
        /*00d4*/ 	.byte	0x04, 0x0a
        /*00d6*/ 	.short	(.L_61 - .L_60)
	.align		4
.L_60:
        /*00d8*/ 	.word	index@(.nv.constant0._Z10conv2d_padPfS_S_iiiiif)
        /*00dc*/ 	.short	0x0380
        /*00de*/ 	.short	0x0030


	//----- nvinfo : EIATTR_SW_WAR
	.align		4
.L_61:
        /*00e0*/ 	.byte	0x04, 0x36
        /*00e2*/ 	.short	(.L_63 - .L_62)
.L_62:
        /*00e4*/ 	.word	0x00000008
.L_63:


//--------------------- .nv.callgraph             --------------------------
	.section	.nv.callgraph,"",@"SHT_CUDA_CALLGRAPH"
	.align	4
	.sectionentsize	8
	.align		4
        /*0000*/ 	.word	0x00000000
	.align		4
        /*0004*/ 	.word	0xffffffff
	.align		4
        /*0008*/ 	.word	0x00000000
	.align		4
        /*000c*/ 	.word	0xfffffffe
	.align		4
        /*0010*/ 	.word	0x00000000
	.align		4
        /*0014*/ 	.word	0xfffffffd
	.align		4
        /*0018*/ 	.word	0x00000000
	.align		4
        /*001c*/ 	.word	0xfffffffc


//--------------------- .text._Z16conv2d_pad_z_outPfS_S_iiiiif --------------------------
	.section	.text._Z16conv2d_pad_z_outPfS_S_iiiiif,"ax",@progbits
	.align	128
        .global         _Z16conv2d_pad_z_outPfS_S_iiiiif
        .type           _Z16conv2d_pad_z_outPfS_S_iiiiif,@function
        .size           _Z16conv2d_pad_z_outPfS_S_iiiiif,(.L_x_27 - _Z16conv2d_pad_z_outPfS_S_iiiiif)
        .other          _Z16conv2d_pad_z_outPfS_S_iiiiif,@"STO_CUDA_ENTRY STV_DEFAULT"
_Z16conv2d_pad_z_outPfS_S_iiiiif:
.text._Z16conv2d_pad_z_outPfS_S_iiiiif:
[----:B------:R-:W-:Y:S01]  /*0000*/  LDC R1, c[0x0][0x37c] ;  /* 0x0000df00ff017b82 */ /* 0x000fe20000000800 */
[----:B------:R-:W0:Y:S07]  /*0010*/  S2R R5, SR_TID.Y ;  /* 0x0000000000057919 */ /* 0x000e2e0000002200 */
[----:B------:R-:W1:Y:S01]  /*0020*/  LDC R3, c[0x0][0x360] ;  /* 0x0000d800ff037b82 */ /* 0x000e620000000800 */
[----:B------:R-:W2:Y:S01]  /*0030*/  LDCU.64 UR16, c[0x0][0x398] ;  /* 0x00007300ff1077ac */ /* 0x000ea20008000a00 */
[----:B------:R-:W1:Y:S06]  /*0040*/  S2R R2, SR_TID.X ;  /* 0x0000000000027919 */ /* 0x000e6c0000002100 */
[----:B------:R-:W0:Y:S08]  /*0050*/  S2UR UR5, SR_CTAID.Y ;  /* 0x00000000000579c3 */ /* 0x000e300000002600 */
[----:B------:R-:W0:Y:S01]  /*0060*/  LDC R0, c[0x0][0x364] ;  /* 0x0000d900ff007b82 */ /* 0x000e220000000800 */
[----:B--2---:R-:W-:-:S07]  /*0070*/  UMOV UR21, UR17 ;  /* 0x0000001100157c82 */ /* 0x004fce0008000000 */
[----:B------:R-:W1:Y:S01]  /*0080*/  S2UR UR4, SR_CTAID.X ;  /* 0x00000000000479c3 */ /* 0x000e620000002500 */
[----:B0-----:R-:W-:-:S05]  /*0090*/  IMAD R0, R0, UR5, R5 ;  /* 0x0000000500007c24 */ /* 0x001fca000f8e0205 */
[----:B------:R-:W-:Y:S01]  /*00a0*/  ISETP.GE.AND P0, PT, R0, UR16, PT ;  /* 0x0000001000007c0c */ /* 0x000fe2000bf06270 */
[----:B-1----:R-:W-:-:S05]  /*00b0*/  IMAD R3, R3, UR4, R2 ;  /* 0x0000000403037c24 */ /* 0x002fca000f8e0202 */
[----:B------:R-:W-:-:S13]  /*00c0*/  ISETP.GE.OR P0, PT, R3, UR21, P0 ;  /* 0x0000001503007c0c */ /* 0x000fda0008706670 */
[----:B------:R-:W-:Y:S05]  /*00d0*/  @P0 EXIT ;  /* 0x000000000000094d */ /* 0x000fea0003800000 */
[----:B------:R-:W0:Y:S01]  /*00e0*/  LDCU UR4, c[0x0][0x3a0] ;  /* 0x00007400ff0477ac */ /* 0x000e220008000800 */
[----:B------:R-:W1:Y:S01]  /*00f0*/  S2UR UR7, SR_CTAID.Z ;  /* 0x00000000000779c3 */ /* 0x000e620000002700 */
[----:B------:R-:W-:Y:S01]  /*0100*/  IMAD.MOV.U32 R4, RZ, RZ, RZ ;  /* 0x000000ffff047224 */ /* 0x000fe200078e00ff */
[----:B------:R-:W2:Y:S01]  /*0110*/  LDCU.64 UR18, c[0x0][0x358] ;  /* 0x00006b00ff1277ac */ /* 0x000ea20008000a00 */
[----:B0-----:R-:W-:-:S09]  /*0120*/  UISETP.GE.AND UP0, UPT, UR4, 0x1, UPT ;  /* 0x000000010400788c */ /* 0x001fd2000bf06270 */
[----:B-12---:R-:W-:Y:S05]  /*0130*/  BRA.U !UP0, `(.L_x_0) ;  /* 0x00000011087c7547 */ /* 0x006fea000b800000 */
[----:B------:R-:W0:Y:S02]  /*0140*/  LDCU UR9, c[0x0][0x3a8] ;  /* 0x00007500ff0977ac */ /* 0x000e240008000800 */
[----:B0-----:R-:W-:Y:S02]  /*0150*/  UISETP.GE.AND UP0, UPT, UR9, 0x1, UPT ;  /* 0x000000010900788c */ /* 0x001fe4000bf06270 */
[----:B------:R-:W-:-:S04]  /*0160*/  UIADD3 UR4, UPT, UPT, UR9, -0x1, URZ ;  /* 0xffffffff09047890 */ /* 0x000fc8000fffe0ff */
[----:B------:R-:W-:-:S03]  /*0170*/  ULEA.HI UR4, UR4, UR4, URZ, 0x1 ;  /* 0x0000000404047291 */ /* 0x000fc6000f8f08ff */
[----:B------:R-:W-:Y:S09]  /*0180*/  BRA.U !UP0, `(.L_x_0) ;  /* 0x0000001108687547 */ /* 0x000ff2000b800000 */
[----:B------:R-:W-:Y:S01]  /*0190*/  USHF.R.S32.HI UR4, URZ, 0x1, UR4 ;  /* 0x00000001ff047899 */ /* 0x000fe20008011404 */
[----:B------:R-:W-:Y:S01]  /*01a0*/  IMAD.MOV.U32 R4, RZ, RZ, RZ ;  /* 0x000000ffff047224 */ /* 0x000fe200078e00ff */
[----:B------:R-:W-:Y:S02]  /*01b0*/  UIMAD UR8, UR16, UR21, URZ ;  /* 0x00000015100872a4 */ /* 0x000fe4000f8e02ff */
[----:B------:R-:W-:Y:S02]  /*01c0*/  ULOP3.LUT UR9, UR9, 0x7ffffff8, URZ, 0xc0, !UPT ;  /* 0x7ffffff809097892 */ /* 0x000fe4000f8ec0ff */
[----:B------:R-:W-:Y:S01]  /*01d0*/  VIADD R16, R3, -UR4 ;  /* 0x8000000403107c36 */ /* 0x000fe20008000000 */
[----:B------:R-:W-:-:S09]  /*01e0*/  UMOV UR4, URZ ;  /* 0x000000ff00047c82 */ /* 0x000fd20008000000 */
.L_x_7:
[----:B------:R-:W0:Y:S01]  /*01f0*/  LDCU UR24, c[0x0][0x3a8] ;  /* 0x00007500ff1877ac */ /* 0x000e220008000800 */
[----:B------:R-:W1:Y:S01]  /*0200*/  LDCU UR6, c[0x0][0x3a0] ;  /* 0x00007400ff0677ac */ /* 0x000e620008000800 */
[----:B------:R-:W2:Y:S01]  /*0210*/  LDCU UR12, c[0x0][0x3a0] ;  /* 0x00007400ff0c77ac */ /* 0x000ea20008000800 */
[----:B------:R-:W-:Y:S02]  /*0220*/  UIMAD UR25, UR8, UR4, URZ ;  /* 0x00000004081972a4 */ /* 0x000fe4000f8e02ff */
[----:B0-----:R-:W-:Y:S02]  /*0230*/  UIMAD UR5, UR24, UR24, URZ ;  /* 0x00000018180572a4 */ /* 0x001fe4000f8e02ff */
[----:B-1----:R-:W-:Y:S02]  /*0240*/  UIMAD UR6, UR7, UR6, URZ ;  /* 0x00000006070672a4 */ /* 0x002fe4000f8e02ff */
[----:B------:R-:W-:Y:S02]  /*0250*/  UIMAD UR10, UR5, UR4, URZ ;  /* 0x00000004050a72a4 */ /* 0x000fe4000f8e02ff */
[----:B------:R-:W-:-:S02]  /*0260*/  UIMAD UR6, UR5, UR6, URZ ;  /* 0x00000006050672a4 */ /* 0x000fc4000f8e02ff */
[----:B------:R-:W-:Y:S02]  /*0270*/  UIADD3 UR4, UPT, UPT, UR4, 0x1, URZ ;  /* 0x0000000104047890 */ /* 0x000fe4000fffe0ff */
[----:B------:R-:W-:Y:S02]  /*0280*/  UIADD3 UR10, UP0, UPT, UR10, UR6, URZ ;  /* 0x000000060a0a7290 */ /* 0x000fe4000ff1e0ff */
[----:B--2---:R-:W-:Y:S02]  /*0290*/  UISETP.NE.AND UP1, UPT, UR4, UR12, UPT ;  /* 0x0000000c0400728c */ /* 0x004fe4000bf25270 */
[----:B------:R-:W-:Y:S01]  /*02a0*/  ULEA.HI.X.SX32 UR11, UR6, URZ, 0x1, UP0 ;  /* 0x000000ff060b7291 */ /* 0x000fe200080f0eff */
[----:B------:R-:W-:-:S11]  /*02b0*/  UMOV UR5, URZ ;  /* 0x000000ff00057c82 */ /* 0x000fd60008000000 */
.L_x_6:
[----:B------:R-:W0:Y:S01]  /*02c0*/  LDCU UR12, c[0x0][0x3a8] ;  /* 0x00007500ff0c77ac */ /* 0x000e220008000800 */
[----:B------:R-:W-:Y:S01]  /*02d0*/  UIADD3 UR6, UPT, UPT, UR24, -0x1, URZ ;  /* 0xffffffff18067890 */ /* 0x000fe2000fffe0ff */
[----:B------:R-:W1:Y:S03]  /*02e0*/  LDCU.64 UR20, c[0x0][0x398] ;  /* 0x00007300ff1477ac */ /* 0x000e660008000a00 */
[----:B------:R-:W-:-:S04]  /*02f0*/  ULEA.HI UR6, UR6, UR6, URZ, 0x1 ;  /* 0x0000000606067291 */ /* 0x000fc8000f8f08ff */
[----:B------:R-:W-:Y:S02]  /*0300*/  USHF.R.S32.HI UR6, URZ, 0x1, UR6 ;  /* 0x00000001ff067899 */ /* 0x000fe40008011406 */
[----:B0-----:R-:W-:-:S04]  /*0310*/  UISETP.GE.U32.AND UP2, UPT, UR12, 0x8, UPT ;  /* 0x000000080c00788c */ /* 0x001fc8000bf46070 */
[----:B------:R-:W-:Y:S01]  /*0320*/  VIADD R2, R0, -UR6 ;  /* 0x8000000600027c36 */ /* 0x000fe20008000000 */
[----:B------:R-:W-:Y:S01]  /*0330*/  UIMAD UR17, UR5, UR12, URZ ;  /* 0x0000000c051172a4 */ /* 0x000fe2000f8e02ff */
[----:B------:R-:W-:Y:S02]  /*0340*/  UMOV UR6, URZ ;  /* 0x000000ff00067c82 */ /* 0x000fe40008000000 */
[----:B------:R-:W-:Y:S01]  /*0350*/  VIADD R2, R2, UR5 ;  /* 0x0000000502027c36 */ /* 0x000fe20008000000 */
[----:B------:R-:W-:-:S04]  /*0360*/  UIADD3 UR5, UPT, UPT, UR5, 0x1, URZ ;  /* 0x0000000105057890 */ /* 0x000fc8000fffe0ff */
[----:B-1----:R-:W-:Y:S01]  /*0370*/  ISETP.GE.AND P0, PT, R2, UR20, PT ;  /* 0x0000001402007c0c */ /* 0x002fe2000bf06270 */
[----:B------:R-:W-:-:S03]  /*0380*/  UISETP.NE.AND UP0, UPT, UR5, UR12, UPT ;  /* 0x0000000c0500728c */ /* 0x000fc6000bf05270 */
[C---:B------:R-:W-:Y:S01]  /*0390*/  ISETP.GT.AND P0, PT, R2.reuse, -0x1, !P0 ;  /* 0xffffffff0200780c */ /* 0x040fe20004704270 */
[----:B------:R-:W-:Y:S01]  /*03a0*/  IMAD R2, R2, UR21, RZ ;  /* 0x0000001502027c24 */ /* 0x000fe2000f8e02ff */
[----:B------:R-:W-:Y:S11]  /*03b0*/  BRA.U !UP2, `(.L_x_1) ;  /* 0x000000050a887547 */ /* 0x000ff6000b800000 */
[----:B------:R-:W0:Y:S01]  /*03c0*/  LDCU UR21, c[0x0][0x39c] ;  /* 0x00007380ff1577ac */ /* 0x000e220008000800 */
[----:B------:R-:W1:Y:S01]  /*03d0*/  LDCU.64 UR28, c[0x0][0x390] ;  /* 0x00007200ff1c77ac */ /* 0x000e620008000a00 */
[----:B------:R-:W2:Y:S01]  /*03e0*/  LDCU.64 UR26, c[0x0][0x380] ;  /* 0x00007000ff1a77ac */ /* 0x000ea20008000a00 */
[----:B------:R-:W-:-:S05]  /*03f0*/  UMOV UR6, URZ ;  /* 0x000000ff00067c82 */ /* 0x000fca0008000000 */
.L_x_2:
[----:B------:R-:W-:Y:S01]  /*0400*/  VIADD R11, R16, UR6 ;  /* 0x00000006100b7c36 */ /* 0x000fe20008000000 */
[----:B------:R-:W-:Y:S01]  /*0410*/  USHF.R.S32.HI UR12, URZ, 0x1f, UR25 ;  /* 0x0000001fff0c7899 */ /* 0x000fe20008011419 */
[--C-:B------:R-:W-:Y:S01]  /*0420*/  SHF.R.S32.HI R8, RZ, 0x1f, R2.reuse ;  /* 0x0000001fff087819 */ /* 0x100fe20000011402 */
[----:B------:R-:W3:Y:S01]  /*0430*/  LDCU UR23, c[0x0][0x3ac] ;  /* 0x00007580ff1777ac */ /* 0x000ee20008000800 */
[C---:B------:R-:W-:Y:S01]  /*0440*/  VIADD R10, R11.reuse, 0x1 ;  /* 0x000000010b0a7836 */ /* 0x040fe20000000000 */
[C---:B0-----:R-:W-:Y:S01]  /*0450*/  ISETP.GE.AND P1, PT, R11.reuse, UR21, PT ;  /* 0x000000150b007c0c */ /* 0x041fe2000bf26270 */
[C---:B------:R-:W-:Y:S01]  /*0460*/  VIADD R12, R11.reuse, 0x2 ;  /* 0x000000020b0c7836 */ /* 0x040fe20000000000 */
[----:B------:R-:W-:Y:S01]  /*0470*/  SHF.R.S32.HI R5, RZ, 0x1f, R11 ;  /* 0x0000001fff057819 */ /* 0x000fe2000001140b */
[----:B------:R-:W-:Y:S01]  /*0480*/  UIADD3 UR13, UP3, UP4, UR10, UR6, UR17 ;  /* 0x000000060a0d7290 */ /* 0x000fe2000fc7e011 */
[C---:B------:R-:W-:Y:S01]  /*0490*/  ISETP.GT.AND P1, PT, R11.reuse, -0x1, !P1 ;  /* 0xffffffff0b00780c */ /* 0x040fe20004f24270 */
[C---:B------:R-:W-:Y:S01]  /*04a0*/  VIADD R13, R11.reuse, 0x3 ;  /* 0x000000030b0d7836 */ /* 0x040fe20000000000 */
[C---:B------:R-:W-:Y:S01]  /*04b0*/  IADD3 R7, P2, P3, R11.reuse, UR25, R2 ;  /* 0x000000190b077c10 */ /* 0x040fe2000fb5e002 */
[----:B------:R-:W-:Y:S01]  /*04c0*/  VIADD R14, R11, 0x4 ;  /* 0x000000040b0e7836 */ /* 0x000fe20000000000 */
[----:B------:R-:W-:-:S02]  /*04d0*/  PLOP3.LUT P1, PT, P1, P0, PT, 0x80, 0x8 ;  /* 0x000000000008781c */ /* 0x000fc40000f21070 */
[----:B------:R-:W-:Y:S02]  /*04e0*/  IADD3.X R8, PT, PT, R5, UR12, R8, P2, P3 ;  /* 0x0000000c05087c10 */ /* 0x000fe400097e6408 */
[C---:B--2---:R-:W-:Y:S02]  /*04f0*/  LEA R6, P2, R7.reuse, UR26, 0x2 ;  /* 0x0000001a07067c11 */ /* 0x044fe4000f8410ff */
[C---:B------:R-:W-:Y:S02]  /*0500*/  ISETP.GE.AND P5, PT, R10.reuse, UR21, PT ;  /* 0x000000150a007c0c */ /* 0x040fe4000bfa6270 */
[----:B------:R-:W-:Y:S02]  /*0510*/  LEA.HI.X R7, R7, UR27, R8, 0x2, P2 ;  /* 0x0000001b07077c11 */ /* 0x000fe400090f1408 */
[----:B------:R-:W-:Y:S02]  /*0520*/  ISETP.GT.AND P5, PT, R10, -0x1, !P5 ;  /* 0xffffffff0a00780c */ /* 0x000fe40006fa4270 */
[----:B------:R-:W-:Y:S01]  /*0530*/  ISETP.GE.AND P6, PT, R12, UR21, PT ;  /* 0x000000150c007c0c */ /* 0x000fe2000bfc6270 */
[----:B------:R-:W-:Y:S01]  /*0540*/  @P1 IMAD.IADD R5, R2, 0x1, R11 ;  /* 0x0000000102051824 */ /* 0x000fe200078e020b */
[----:B------:R-:W-:-:S02]  /*0550*/  PLOP3.LUT P5, PT, P5, P0, PT, 0x80, 0x8 ;  /* 0x000000000008781c */ /* 0x000fc40002fa1070 */
[----:B------:R-:W-:Y:S01]  /*0560*/  ISETP.GT.AND P6, PT, R12, -0x1, !P6 ;  /* 0xffffffff0c00780c */ /* 0x000fe200077c4270 */
[----:B------:R-:W-:Y:S01]  /*0570*/  VIADD R12, R11, 0x5 ;  /* 0x000000050b0c7836 */ /* 0x000fe20000000000 */
[----:B------:R-:W-:Y:S02]  /*0580*/  @P1 IADD3 R9, P2, PT, R5, UR25, RZ ;  /* 0x0000001905091c10 */ /* 0x000fe4000ff5e0ff */
[----:B------:R-:W-:Y:S02]  /*0590*/  ISETP.GE.AND P3, PT, R13, UR21, PT ;  /* 0x000000150d007c0c */ /* 0x000fe4000bf66270 */
[----:B------:R-:W-:Y:S01]  /*05a0*/  @P1 LEA.HI.X.SX32 R10, R5, UR12, 0x1, P2 ;  /* 0x0000000c050a1c11 */ /* 0x000fe200090f0eff */
[----:B------:R-:W-:Y:S01]  /*05b0*/  UIADD3 UR12, UPT, UPT, UR17, UR6, URZ ;  /* 0x00000006110c7290 */ /* 0x000fe2000fffe0ff */
[----:B------:R-:W-:Y:S01]  /*05c0*/  @P1 LEA R8, P2, R9, UR26, 0x2 ;  /* 0x0000001a09081c11 */ /* 0x000fe2000f8410ff */
[----:B---3--:R-:W-:Y:S01]  /*05d0*/  IMAD.U32 R5, RZ, RZ, UR23 ;  /* 0x00000017ff057e24 */ /* 0x008fe2000f8e00ff */
[----:B------:R-:W-:-:S02]  /*05e0*/  ISETP.GT.AND P3, PT, R13, -0x1, !P3 ;  /* 0xffffffff0d00780c */ /* 0x000fc40005f64270 */
[----:B------:R-:W-:Y:S01]  /*05f0*/  @P1 LEA.HI.X R9, R9, UR27, R10, 0x2, P2 ;  /* 0x0000001b09091c11 */ /* 0x000fe200090f140a */
[C---:B------:R-:W-:Y:S01]  /*0600*/  VIADD R10, R11.reuse, 0x6 ;  /* 0x000000060b0a7836 */ /* 0x040fe20000000000 */
[----:B------:R-:W-:Y:S01]  /*0610*/  UIADD3 UR14, UP2, UPT, UR12, UR10, URZ ;  /* 0x0000000a0c0e7290 */ /* 0x000fe2000ff5e0ff */
[----:B------:R-:W-:Y:S01]  /*0620*/  ISETP.GE.AND P2, PT, R14, UR21, PT ;  /* 0x000000150e007c0c */ /* 0x000fe2000bf46270 */
[----:B------:R-:W-:Y:S01]  /*0630*/  UIADD3.X UR12, UPT, UPT, UR11, URZ, URZ, UP3, UP4 ;  /* 0x000000ff0b0c7290 */ /* 0x000fe20009fe84ff */
[----:B------:R0:W2:Y:S01]  /*0640*/  @P1 LDG.E R5, desc[UR18][R8.64] ;  /* 0x0000001208051981 */ /* 0x0000a2000c1e1900 */
[C---:B------:R-:W-:Y:S01]  /*0650*/  ISETP.GE.AND P4, PT, R10.reuse, UR21, PT ;  /* 0x000000150a007c0c */ /* 0x040fe2000bf86270 */
[----:B-1----:R-:W-:Y:S01]  /*0660*/  ULEA UR22, UP3, UR13, UR28, 0x2 ;  /* 0x0000001c0d167291 */ /* 0x002fe2000f8610ff */
[----:B------:R-:W-:Y:S01]  /*0670*/  PLOP3.LUT P6, PT, P6, P0, PT, 0x80, 0x8 ;  /* 0x000000000008781c */ /* 0x000fe200037c1070 */
[----:B------:R-:W-:Y:S01]  /*0680*/  UIADD3.X UR15, UPT, UPT, URZ, UR11, URZ, UP2, !UPT ;  /* 0x0000000bff0f7290 */ /* 0x000fe200097fe4ff */
[----:B------:R-:W-:Y:S01]  /*0690*/  ISETP.GT.AND P4, PT, R10, -0x1, !P4 ;  /* 0xffffffff0a00780c */ /* 0x000fe20006784270 */
[----:B------:R-:W-:Y:S01]  /*06a0*/  ULEA UR20, UP2, UR14, UR28, 0x2 ;  /* 0x0000001c0e147291 */ /* 0x000fe2000f8410ff */
[----:B------:R-:W-:Y:S01]  /*06b0*/  IMAD.U32 R10, RZ, RZ, UR23 ;  /* 0x00000017ff0a7e24 */ /* 0x000fe2000f8e00ff */
[----:B------:R-:W-:Y:S01]  /*06c0*/  ULEA.HI.X UR13, UR13, UR29, UR12, 0x2, UP3 ;  /* 0x0000001d0d0d7291 */ /* 0x000fe200098f140c */
[----:B------:R-:W-:Y:S01]  /*06d0*/  ISETP.GE.AND P1, PT, R12, UR21, PT ;  /* 0x000000150c007c0c */ /* 0x000fe2000bf26270 */
[----:B0-----:R-:W-:Y:S01]  /*06e0*/  VIADD R8, R11, 0x7 ;  /* 0x000000070b087836 */ /* 0x001fe20000000000 */
[----:B------:R-:W-:Y:S01]  /*06f0*/  ULEA.HI.X UR12, UR14, UR29, UR15, 0x2, UP2 ;  /* 0x0000001d0e0c7291 */ /* 0x000fe200090f140f */
[----:B------:R-:W-:Y:S01]  /*0700*/  ISETP.GT.AND P2, PT, R14, -0x1, !P2 ;  /* 0xffffffff0e00780c */ /* 0x000fe20005744270 */
[----:B------:R-:W3:Y:S01]  /*0710*/  @P5 LDG.E R10, desc[UR18][R6.64+0x4] ;  /* 0x00000412060a5981 */ /* 0x000ee2000c1e1900 */
[----:B------:R-:W-:Y:S01]  /*0720*/  ISETP.GT.AND P1, PT, R12, -0x1, !P1 ;  /* 0xffffffff0c00780c */ /* 0x000fe20004f24270 */
[----:B------:R-:W-:Y:S01]  /*0730*/  IMAD.U32 R12, RZ, RZ, UR20 ;  /* 0x00000014ff0c7e24 */ /* 0x000fe2000f8e00ff */
[C---:B------:R-:W-:Y:S01]  /*0740*/  ISETP.GE.AND P5, PT, R8.reuse, UR21, PT ;  /* 0x0000001508007c0c */ /* 0x040fe2000bfa6270 */
[----:B------:R-:W-:Y:S01]  /*0750*/  IMAD.U32 R13, RZ, RZ, UR12 ;  /* 0x0000000cff0d7e24 */ /* 0x000fe2000f8e00ff */
[----:B------:R-:W-:Y:S01]  /*0760*/  PLOP3.LUT P3, PT, P3, P0, PT, 0x80, 0x8 ;  /* 0x000000000008781c */ /* 0x000fe20001f61070 */
[----:B------:R-:W-:Y:S01]  /*0770*/  IMAD.U32 R9, RZ, RZ, UR13 ;  /* 0x0000000dff097e24 */ /* 0x000fe2000f8e00ff */
[----:B------:R-:W-:Y:S01]  /*0780*/  ISETP.GT.AND P5, PT, R8, -0x1, !P5 ;  /* 0xffffffff0800780c */ /* 0x000fe20006fa4270 */
[----:B------:R-:W-:Y:S01]  /*0790*/  IMAD.U32 R8, RZ, RZ, UR22 ;  /* 0x00000016ff087e24 */ /* 0x000fe2000f8e00ff */
[----:B------:R0:W2:Y:S01]  /*07a0*/  LDG.E R17, desc[UR18][R12.64] ;  /* 0x000000120c117981 */ /* 0x0000a2000c1e1900 */
[----:B------:R-:W-:Y:S01]  /*07b0*/  IMAD.U32 R18, RZ, RZ, UR23 ;  /* 0x00000017ff127e24 */ /* 0x000fe2000f8e00ff */
[----:B------:R-:W-:-:S02]  /*07c0*/  PLOP3.LUT P2, PT, P2, P0, PT, 0x80, 0x8 ;  /* 0x000000000008781c */ /* 0x000fc40001741070 */
[----:B------:R-:W3:Y:S01]  /*07d0*/  LDG.E R19, desc[UR18][R8.64+0x4] ;  /* 0x0000041208137981 */ /* 0x000ee2000c1e1900 */
[----:B------:R-:W-:Y:S01]  /*07e0*/  IMAD.U32 R20, RZ, RZ, UR23 ;  /* 0x00000017ff147e24 */ /* 0x000fe2000f8e00ff */
[----:B------:R-:W-:Y:S02]  /*07f0*/  PLOP3.LUT P1, PT, P1, P0, PT, 0x80, 0x8 ;  /* 0x000000000008781c */ /* 0x000fe40000f21070 */
[----:B------:R-:W4:Y:S01]  /*0800*/  @P6 LDG.E R18, desc[UR18][R6.64+0x8] ;  /* 0x0000081206126981 */ /* 0x000f22000c1e1900 */
[----:B------:R-:W-:-:S03]  /*0810*/  IMAD.U32 R22, RZ, RZ, UR23 ;  /* 0x00000017ff167e24 */ /* 0x000fc6000f8e00ff */
[----:B------:R-:W4:Y:S01]  /*0820*/  LDG.E R21, desc[UR18][R8.64+0x8] ;  /* 0x0000081208157981 */ /* 0x000f22000c1e1900 */
[----:B------:R-:W-:Y:S01]  /*0830*/  PLOP3.LUT P4, PT, P4, P0, PT, 0x80, 0x8 ;  /* 0x000000000008781c */ /* 0x000fe20002781070 */
[----:B------:R-:W-:Y:S02]  /*0840*/  IMAD.U32 R15, RZ, RZ, UR23 ;  /* 0x00000017ff0f7e24 */ /* 0x000fe4000f8e00ff */
[----:B------:R-:W5:Y:S01]  /*0850*/  @P3 LDG.E R20, desc[UR18][R6.64+0xc] ;  /* 0x00000c1206143981 */ /* 0x000f62000c1e1900 */
[----:B------:R-:W-:-:S03]  /*0860*/  PLOP3.LUT P5, PT, P5, P0, PT, 0x80, 0x8 ;  /* 0x000000000008781c */ /* 0x000fc60002fa1070 */
[----:B------:R-:W5:Y:S01]  /*0870*/  LDG.E R23, desc[UR18][R8.64+0xc] ;  /* 0x00000c1208177981 */ /* 0x000f62000c1e1900 */
[----:B0-----:R-:W-:-:S03]  /*0880*/  IMAD.U32 R13, RZ, RZ, UR23 ;  /* 0x00000017ff0d7e24 */ /* 0x001fc6000f8e00ff */
[----:B------:R-:W5:Y:S04]  /*0890*/  @P2 LDG.E R22, desc[UR18][R6.64+0x10] ;  /* 0x0000101206162981 */ /* 0x000f68000c1e1900 */
[----:B------:R-:W5:Y:S01]  /*08a0*/  LDG.E R25, desc[UR18][R8.64+0x10] ;  /* 0x0000101208197981 */ /* 0x000f62000c1e1900 */
[----:B------:R-:W-:-:S03]  /*08b0*/  IMAD.U32 R11, RZ, RZ, UR23 ;  /* 0x00000017ff0b7e24 */ /* 0x000fc6000f8e00ff */
[----:B------:R-:W5:Y:S04]  /*08c0*/  @P1 LDG.E R15, desc[UR18][R6.64+0x14] ;  /* 0x00001412060f1981 */ /* 0x000f68000c1e1900 */
[----:B------:R-:W5:Y:S04]  /*08d0*/  LDG.E R14, desc[UR18][R8.64+0x14] ;  /* 0x00001412080e7981 */ /* 0x000f68000c1e1900 */
[----:B------:R-:W5:Y:S04]  /*08e0*/  @P4 LDG.E R13, desc[UR18][R6.64+0x18] ;  /* 0x00001812060d4981 */ /* 0x000f68000c1e1900 */
[----:B------:R-:W5:Y:S04]  /*08f0*/  LDG.E R12, desc[UR18][R8.64+0x18] ;  /* 0x00001812080c7981 */ /* 0x000f68000c1e1900 */
[----:B------:R-:W5:Y:S04]  /*0900*/  @P5 LDG.E R11, desc[UR18][R6.64+0x1c] ;  /* 0x00001c12060b5981 */ /* 0x000f68000c1e1900 */
[----:B------:R-:W5:Y:S01]  /*0910*/  LDG.E R24, desc[UR18][R8.64+0x1c] ;  /* 0x00001c1208187981 */ /* 0x000f62000c1e1900 */
[----:B------:R-:W-:-:S04]  /*0920*/  UIADD3 UR6, UPT, UPT, UR6, 0x8, URZ ;  /* 0x0000000806067890 */ /* 0x000fc8000fffe0ff */
[----:B------:R-:W-:Y:S01]  /*0930*/  UISETP.NE.AND UP2, UPT, UR6, UR9, UPT ;  /* 0x000000090600728c */ /* 0x000fe2000bf45270 */
[----:B--2---:R-:W-:-:S04]  /*0940*/  FFMA R4, R17, R5, R4 ;  /* 0x0000000511047223 */ /* 0x004fc80000000004 */
[----:B---3--:R-:W-:-:S04]  /*0950*/  FFMA R4, R19, R10, R4 ;  /* 0x0000000a13047223 */ /* 0x008fc80000000004 */
[----:B----4-:R-:W-:-:S04]  /*0960*/  FFMA R4, R21, R18, R4 ;  /* 0x0000001215047223 */ /* 0x010fc80000000004 */
[----:B-----5:R-:W-:-:S04]  /*0970*/  FFMA R4, R23, R20, R4 ;  /* 0x0000001417047223 */ /* 0x020fc80000000004 */
[----:B------:R-:W-:-:S04]  /*0980*/  FFMA R25, R25, R22, R4 ;  /* 0x0000001619197223 */ /* 0x000fc80000000004 */
[----:B------:R-:W-:-:S04]  /*0990*/  FFMA R15, R14, R15, R25 ;  /* 0x0000000f0e0f7223 */ /* 0x000fc80000000019 */
[----:B------:R-:W-:-:S04]  /*09a0*/  FFMA R13, R12, R13, R15 ;  /* 0x0000000d0c0d7223 */ /* 0x000fc8000000000f */
[----:B------:R-:W-:Y:S01]  /*09b0*/  FFMA R4, R24, R11, R13 ;  /* 0x0000000b18047223 */ /* 0x000fe2000000000d */
[----:B------:R-:W-:Y:S06]  /*09c0*/  BRA.U UP2, `(.L_x_2) ;  /* 0xfffffff9028c7547 */ /* 0x000fec000b83ffff */
[----:B------:R-:W-:-:S05]  /*09d0*/  UMOV UR6, UR9 ;  /* 0x0000000900067c82 */ /* 0x000fca0008000000 */
.L_x_1:
[----:B------:R-:W0:Y:S02]  /*09e0*/  LDCU UR12, c[0x0][0x3a8] ;  /* 0x00007500ff0c77ac */ /* 0x000e240008000800 */
[----:B0-----:R-:W-:-:S04]  /*09f0*/  ULOP3.LUT UR12, UR12, 0x7, URZ, 0xc0, !UPT ;  /* 0x000000070c0c7892 */ /* 0x001fc8000f8ec0ff */
[----:B------:R-:W-:-:S09]  /*0a00*/  UISETP.NE.AND UP2, UPT, UR12, URZ, UPT ;  /* 0x000000ff0c00728c */ /* 0x000fd2000bf45270 */
[----:B------:R-:W-:Y:S05]  /*0a10*/  BRA.U !UP2, `(.L_x_3) ;  /* 0x000000090a3c7547 */ /* 0x000fea000b800000 */
[----:B------:R-:W0:Y:S01]  /*0a20*/  LDCU UR13, c[0x0][0x3a8] ;  /* 0x00007500ff0d77ac */ /* 0x000e220008000800 */
[----:B------:R-:W-:-:S04]  /*0a30*/  UIADD3 UR12, UPT, UPT, UR12, -0x1, URZ ;  /* 0xffffffff0c0c7890 */ /* 0x000fc8000fffe0ff */
[----:B------:R-:W-:Y:S02]  /*0a40*/  UISETP.GE.U32.AND UP3, UPT, UR12, 0x3, UPT ;  /* 0x000000030c00788c */ /* 0x000fe4000bf66070 */
[----:B0-----:R-:W-:-:S07]  /*0a50*/  ULOP3.LUT UP2, UR13, UR13, 0x3, URZ, 0xc0, !UPT ;  /* 0x000000030d0d7892 */ /* 0x001fce000f84c0ff */
[----:B------:R-:W-:Y:S05]  /*0a60*/  BRA.U !UP3, `(.L_x_4) ;  /* 0x000000010bf47547 */ /* 0x000fea000b800000 */
[----:B------:R-:W-:Y:S01]  /*0a70*/  VIADD R9, R16, UR6 ;  /* 0x0000000610097c36 */ /* 0x000fe20008000000 */
[----:B------:R-:W0:Y:S01]  /*0a80*/  LDCU.64 UR22, c[0x0][0x390] ;  /* 0x00007200ff1677ac */ /* 0x000e220008000a00 */
[----:B------:R-:W-:Y:S02]  /*0a90*/  SHF.R.S32.HI R8, RZ, 0x1f, R2 ;  /* 0x0000001fff087819 */ /* 0x000fe40000011402 */
[C---:B------:R-:W-:Y:S01]  /*0aa0*/  VIADD R10, R9.reuse, 0x2 ;  /* 0x00000002090a7836 */ /* 0x040fe20000000000 */
[C---:B------:R-:W-:Y:S01]  /*0ab0*/  ISETP.GE.AND P1, PT, R9.reuse, UR21, PT ;  /* 0x0000001509007c0c */ /* 0x040fe2000bf26270 */
[----:B------:R-:W1:Y:S01]  /*0ac0*/  LDCU.64 UR26, c[0x0][0x380] ;  /* 0x00007000ff1a77ac */ /* 0x000e620008000a00 */
[----:B------:R-:W-:Y:S01]  /*0ad0*/  SHF.R.S32.HI R5, RZ, 0x1f, R9 ;  /* 0x0000001fff057819 */ /* 0x000fe20000011409 */
[C---:B------:R-:W-:Y:S01]  /*0ae0*/  VIADD R11, R9.reuse, 0x3 ;  /* 0x00000003090b7836 */ /* 0x040fe20000000000 */
[----:B------:R-:W-:Y:S01]  /*0af0*/  ISETP.GT.AND P1, PT, R9, -0x1, !P1 ;  /* 0xffffffff0900780c */ /* 0x000fe20004f24270 */
[----:B------:R-:W-:-:S02]  /*0b00*/  USHF.R.S32.HI UR28, URZ, 0x1f, UR25 ;  /* 0x0000001fff1c7899 */ /* 0x000fc40008011419 */
[----:B------:R-:W-:Y:S01]  /*0b10*/  IADD3 R7, P2, P3, R9, UR25, R2 ;  /* 0x0000001909077c10 */ /* 0x000fe2000fb5e002 */
[----:B------:R-:W-:Y:S01]  /*0b20*/  UIADD3 UR12, UPT, UPT, UR17, UR6, URZ ;  /* 0x00000006110c7290 */ /* 0x000fe2000fffe0ff */
[----:B------:R-:W-:Y:S01]  /*0b30*/  PLOP3.LUT P1, PT, P1, P0, PT, 0x80, 0x8 ;  /* 0x000000000008781c */ /* 0x000fe20000f21070 */
[----:B------:R-:W2:Y:S01]  /*0b40*/  LDCU UR20, c[0x0][0x3ac] ;  /* 0x00007580ff1477ac */ /* 0x000ea20008000800 */
[----:B------:R-:W-:Y:S02]  /*0b50*/  ISETP.GE.AND P4, PT, R11, UR21, PT ;  /* 0x000000150b007c0c */ /* 0x000fe4000bf86270 */
[----:B------:R-:W-:Y:S01]  /*0b60*/  IADD3.X R8, PT, PT, R5, UR28, R8, P2, P3 ;  /* 0x0000001c05087c10 */ /* 0x000fe200097e6408 */
[----:B------:R-:W-:Y:S01]  /*0b70*/  VIADD R5, R9, 0x1 ;  /* 0x0000000109057836 */ /* 0x000fe20000000000 */
[----:B------:R-:W-:Y:S01]  /*0b80*/  UIADD3 UR12, UP3, UPT, UR12, UR10, URZ ;  /* 0x0000000a0c0c7290 */ /* 0x000fe2000ff7e0ff */
[----:B------:R-:W-:-:S03]  /*0b90*/  ISETP.GT.AND P4, PT, R11, -0x1, !P4 ;  /* 0xffffffff0b00780c */ /* 0x000fc60006784270 */
[----:B------:R-:W-:Y:S01]  /*0ba0*/  ISETP.GE.AND P2, PT, R5, UR21, PT ;  /* 0x0000001505007c0c */ /* 0x000fe2000bf46270 */
[----:B------:R-:W-:Y:S01]  /*0bb0*/  UIADD3.X UR14, UPT, UPT, URZ, UR11, URZ, UP3, !UPT ;  /* 0x0000000bff0e7290 */ /* 0x000fe20009ffe4ff */
[----:B-1----:R-:W-:Y:S01]  /*0bc0*/  LEA R6, P3, R7, UR26, 0x2 ;  /* 0x0000001a07067c11 */ /* 0x002fe2000f8610ff */
[----:B0-----:R-:W-:Y:S01]  /*0bd0*/  ULEA UR15, UP3, UR12, UR22, 0x2 ;  /* 0x000000160c0f7291 */ /* 0x001fe2000f8610ff */
[----:B------:R-:W-:Y:S01]  /*0be0*/  ISETP.GT.AND P2, PT, R5, -0x1, !P2 ;  /* 0xffffffff0500780c */ /* 0x000fe20005744270 */
[----:B------:R-:W-:Y:S01]  /*0bf0*/  @P1 IMAD.IADD R5, R2, 0x1, R9 ;  /* 0x0000000102051824 */ /* 0x000fe200078e0209 */
[----:B------:R-:W-:Y:S01]  /*0c00*/  LEA.HI.X R7, R7, UR27, R8, 0x2, P3 ;  /* 0x0000001b07077c11 */ /* 0x000fe200098f1408 */
[----:B------:R-:W-:Y:S01]  /*0c10*/  ULEA.HI.X UR14, UR12, UR23, UR14, 0x2, UP3 ;  /* 0x000000170c0e7291 */ /* 0x000fe200098f140e */
[C---:B------:R-:W-:Y:S01]  /*0c20*/  ISETP.GE.AND P3, PT, R10.reuse, UR21, PT ;  /* 0x000000150a007c0c */ /* 0x040fe2000bf66270 */
[----:B------:R-:W-:Y:S01]  /*0c30*/  UIADD3 UR12, UP3, UP4, UR10, UR6, UR17 ;  /* 0x000000060a0c7290 */ /* 0x000fe2000fc7e011 */
[C---:B------:R-:W-:Y:S01]  /*0c40*/  @P1 IADD3 R8, P5, PT, R5.reuse, UR25, RZ ;  /* 0x0000001905081c10 */ /* 0x040fe2000ffbe0ff */
[----:B------:R-:W-:Y:S01]  /*0c50*/  IMAD.U32 R12, RZ, RZ, UR15 ;  /* 0x0000000fff0c7e24 */ /* 0x000fe2000f8e00ff */
[----:B------:R-:W-:Y:S01]  /*0c60*/  ISETP.GT.AND P3, PT, R10, -0x1, !P3 ;  /* 0xffffffff0a00780c */ /* 0x000fe20005f64270 */
[----:B------:R-:W-:Y:S01]  /*0c70*/  IMAD.U32 R13, RZ, RZ, UR14 ;  /* 0x0000000eff0d7e24 */ /* 0x000fe2000f8e00ff */
[----:B------:R-:W-:Y:S01]  /*0c80*/  UIADD3.X UR14, UPT, UPT, UR11, URZ, URZ, UP3, UP4 ;  /* 0x000000ff0b0e7290 */ /* 0x000fe20009fe84ff */
[----:B------:R-:W-:Y:S01]  /*0c90*/  @P1 LEA.HI.X.SX32 R5, R5, UR28, 0x1, P5 ;  /* 0x0000001c05051c11 */ /* 0x000fe2000a8f0eff */
[----:B------:R-:W-:Y:S01]  /*0ca0*/  ULEA UR15, UP3, UR12, UR22, 0x2 ;  /* 0x000000160c0f7291 */ /* 0x000fe2000f8610ff */
[----:B------:R-:W-:-:S02]  /*0cb0*/  @P1 LEA R10, P5, R8, UR26, 0x2 ;  /* 0x0000001a080a1c11 */ /* 0x000fc4000f8a10ff */
[----:B------:R-:W-:Y:S01]  /*0cc0*/  PLOP3.LUT P2, PT, P2, P0, PT, 0x80, 0x8 ;  /* 0x000000000008781c */ /* 0x000fe20001741070 */
[----:B------:R-:W-:Y:S01]  /*0cd0*/  ULEA.HI.X UR14, UR12, UR23, UR14, 0x2, UP3 ;  /* 0x000000170c0e7291 */ /* 0x000fe200098f140e */
[----:B------:R-:W-:Y:S01]  /*0ce0*/  @P1 LEA.HI.X R11, R8, UR27, R5, 0x2, P5 ;  /* 0x0000001b080b1c11 */ /* 0x000fe2000a8f1405 */
[----:B--2---:R-:W-:Y:S01]  /*0cf0*/  IMAD.U32 R5, RZ, RZ, UR20 ;  /* 0x00000014ff057e24 */ /* 0x004fe2000f8e00ff */
[----:B------:R-:W-:Y:S01]  /*0d00*/  PLOP3.LUT P3, PT, P3, P0, PT, 0x80, 0x8 ;  /* 0x000000000008781c */ /* 0x000fe20001f61070 */
[----:B------:R-:W-:Y:S01]  /*0d10*/  IMAD.U32 R14, RZ, RZ, UR20 ;  /* 0x00000014ff0e7e24 */ /* 0x000fe2000f8e00ff */
[----:B------:R-:W-:Y:S01]  /*0d20*/  PLOP3.LUT P4, PT, P4, P0, PT, 0x80, 0x8 ;  /* 0x000000000008781c */ /* 0x000fe20002781070 */
[----:B------:R-:W-:Y:S01]  /*0d30*/  IMAD.U32 R8, RZ, RZ, UR15 ;  /* 0x0000000fff087e24 */ /* 0x000fe2000f8e00ff */
[----:B------:R0:W2:Y:S01]  /*0d40*/  LDG.E R13, desc[UR18][R12.64] ;  /* 0x000000120c0d7981 */ /* 0x0000a2000c1e1900 */
[----:B------:R-:W-:-:S03]  /*0d50*/  IMAD.U32 R9, RZ, RZ, UR14 ;  /* 0x0000000eff097e24 */ /* 0x000fc6000f8e00ff */
[----:B------:R-:W2:Y:S01]  /*0d60*/  @P1 LDG.E R5, desc[UR18][R10.64] ;  /* 0x000000120a051981 */ /* 0x000ea2000c1e1900 */
[----:B------:R-:W-:-:S03]  /*0d70*/  IMAD.U32 R18, RZ, RZ, UR20 ;  /* 0x00000014ff127e24 */ /* 0x000fc6000f8e00ff */
[----:B------:R-:W3:Y:S01]  /*0d80*/  @P2 LDG.E R14, desc[UR18][R6.64+0x4] ;  /* 0x00000412060e2981 */ /* 0x000ee2000c1e1900 */
[----:B0-----:R-:W-:-:S03]  /*0d90*/  IMAD.U32 R12, RZ, RZ, UR20 ;  /* 0x00000014ff0c7e24 */ /* 0x001fc6000f8e00ff */
[----:B------:R-:W3:Y:S04]  /*0da0*/  LDG.E R15, desc[UR18][R8.64+0x4] ;  /* 0x00000412080f7981 */ /* 0x000ee8000c1e1900 */
[----:B------:R-:W4:Y:S04]  /*0db0*/  @P3 LDG.E R12, desc[UR18][R6.64+0x8] ;  /* 0x00000812060c3981 */ /* 0x000f28000c1e1900 */
[----:B------:R-:W4:Y:S04]  /*0dc0*/  LDG.E R17, desc[UR18][R8.64+0x8] ;  /* 0x0000081208117981 */ /* 0x000f28000c1e1900 */
[----:B------:R-:W5:Y:S04]  /*0dd0*/  @P4 LDG.E R18, desc[UR18][R6.64+0xc] ;  /* 0x00000c1206124981 */ /* 0x000f68000c1e1900 */
[----:B------:R-:W5:Y:S01]  /*0de0*/  LDG.E R19, desc[UR18][R8.64+0xc] ;  /* 0x00000c1208137981 */ /* 0x000f62000c1e1900 */
[----:B------:R-:W-:Y:S01]  /*0df0*/  UIADD3 UR6, UPT, UPT, UR6, 0x4, URZ ;  /* 0x0000000406067890 */ /* 0x000fe2000fffe0ff */
[----:B--2---:R-:W-:-:S04]  /*0e00*/  FFMA R4, R13, R5, R4 ;  /* 0x000000050d047223 */ /* 0x004fc80000000004 */
[----:B---3--:R-:W-:-:S04]  /*0e10*/  FFMA R4, R15, R14, R4 ;  /* 0x0000000e0f047223 */ /* 0x008fc80000000004 */
[----:B----4-:R-:W-:-:S04]  /*0e20*/  FFMA R4, R17, R12, R4 ;  /* 0x0000000c11047223 */ /* 0x010fc80000000004 */
[----:B-----5:R-:W-:-:S07]  /*0e30*/  FFMA R4, R19, R18, R4 ;  /* 0x0000001213047223 */ /* 0x020fce0000000004 */
.L_x_4:
[----:B------:R-:W-:Y:S05]  /*0e40*/  BRA.U !UP2, `(.L_x_3) ;  /* 0x000000050a307547 */ /* 0x000fea000b800000 */
[----:B------:R-:W0:Y:S01]  /*0e50*/  LDCU UR12, c[0x0][0x3a8] ;  /* 0x00007500ff0c77ac */ /* 0x000e220008000800 */
[----:B------:R-:W-:Y:S02]  /*0e60*/  UISETP.NE.AND UP3, UPT, UR13, 0x1, UPT ;  /* 0x000000010d00788c */ /* 0x000fe4000bf65270 */
[----:B0-----:R-:W-:-:S04]  /*0e70*/  ULOP3.LUT UR12, UR12, 0x1, URZ, 0xc0, !UPT ;  /* 0x000000010c0c7892 */ /* 0x001fc8000f8ec0ff */
[----:B------:R-:W-:-:S03]  /*0e80*/  UISETP.NE.U32.AND UP2, UPT, UR12, 0x1, UPT ;  /* 0x000000010c00788c */ /* 0x000fc6000bf45070 */
[----:B------:R-:W-:Y:S08]  /*0e90*/  BRA.U !UP3, `(.L_x_5) ;  /* 0x000000010bb87547 */ /* 0x000ff0000b800000 */
[----:B------:R-:W-:Y:S01]  /*0ea0*/  VIADD R15, R16, UR6 ;  /* 0x00000006100f7c36 */ /* 0x000fe20008000000 */
[----:B------:R-:W0:Y:S03]  /*0eb0*/  LDCU.64 UR14, c[0x0][0x390] ;  /* 0x00007200ff0e77ac */ /* 0x000e260008000a00 */
[C---:B------:R-:W-:Y:S01]  /*0ec0*/  VIADD R5, R15.reuse, 0x1 ;  /* 0x000000010f057836 */ /* 0x040fe20000000000 */
[C---:B------:R-:W-:Y:S01]  /*0ed0*/  ISETP.GE.AND P1, PT, R15.reuse, UR21, PT ;  /* 0x000000150f007c0c */ /* 0x040fe2000bf26270 */
[----:B------:R-:W-:Y:S01]  /*0ee0*/  UIADD3 UR12, UPT, UPT, UR17, UR6, URZ ;  /* 0x00000006110c7290 */ /* 0x000fe2000fffe0ff */
[----:B------:R-:W1:Y:S02]  /*0ef0*/  LDCU UR20, c[0x0][0x3ac] ;  /* 0x00007580ff1477ac */ /* 0x000e640008000800 */
[----:B------:R-:W-:Y:S02]  /*0f00*/  ISETP.GT.AND P1, PT, R15, -0x1, !P1 ;  /* 0xffffffff0f00780c */ /* 0x000fe40004f24270 */
[C---:B------:R-:W-:Y:S01]  /*0f10*/  ISETP.GE.AND P2, PT, R5.reuse, UR21, PT ;  /* 0x0000001505007c0c */ /* 0x040fe2000bf46270 */
[----:B------:R-:W-:Y:S01]  /*0f20*/  UIADD3 UR12, UP3, UPT, UR12, UR10, URZ ;  /* 0x0000000a0c0c7290 */ /* 0x000fe2000ff7e0ff */
[----:B------:R-:W-:Y:S01]  /*0f30*/  PLOP3.LUT P1, PT, P1, P0, PT, 0x80, 0x8 ;  /* 0x000000000008781c */ /* 0x000fe20000f21070 */
[----:B------:R-:W-:Y:S01]  /*0f40*/  USHF.R.S32.HI UR23, URZ, 0x1f, UR25 ;  /* 0x0000001fff177899 */ /* 0x000fe20008011419 */
[----:B------:R-:W-:Y:S01]  /*0f50*/  ISETP.GT.AND P2, PT, R5, -0x1, !P2 ;  /* 0xffffffff0500780c */ /* 0x000fe20005744270 */
[----:B------:R-:W-:-:S03]  /*0f60*/  UIADD3.X UR13, UPT, UPT, URZ, UR11, URZ, UP3, !UPT ;  /* 0x0000000bff0d7290 */ /* 0x000fc60009ffe4ff */
[----:B------:R-:W-:Y:S01]  /*0f70*/  PLOP3.LUT P2, PT, P2, P0, PT, 0x80, 0x8 ;  /* 0x000000000008781c */ /* 0x000fe20001741070 */
[----:B0-----:R-:W-:-:S04]  /*0f80*/  ULEA UR22, UP3, UR12, UR14, 0x2 ;  /* 0x0000000e0c167291 */ /* 0x001fc8000f8610ff */
[----:B------:R-:W-:Y:S02]  /*0f90*/  ULEA.HI.X UR13, UR12, UR15, UR13, 0x2, UP3 ;  /* 0x0000000f0c0d7291 */ /* 0x000fe400098f140d */
[----:B------:R-:W0:Y:S01]  /*0fa0*/  @P1 LDC.64 R8, c[0x0][0x380] ;  /* 0x0000e000ff081b82 */ /* 0x000e220000000a00 */
[----:B------:R-:W-:Y:S01]  /*0fb0*/  @P1 IMAD.IADD R5, R2, 0x1, R15 ;  /* 0x0000000102051824 */ /* 0x000fe200078e020f */
[----:B------:R-:W-:Y:S01]  /*0fc0*/  UIADD3 UR12, UP3, UP4, UR10, UR6, UR17 ;  /* 0x000000060a0c7290 */ /* 0x000fe2000fc7e011 */
[----:B------:R-:W-:Y:S02]  /*0fd0*/  IMAD.U32 R10, RZ, RZ, UR22 ;  /* 0x00000016ff0a7e24 */ /* 0x000fe4000f8e00ff */
[----:B------:R-:W-:Y:S01]  /*0fe0*/  IMAD.U32 R11, RZ, RZ, UR13 ;  /* 0x0000000dff0b7e24 */ /* 0x000fe2000f8e00ff */
[C---:B------:R-:W-:Y:S01]  /*0ff0*/  @P1 IADD3 R13, P3, PT, R5.reuse, UR25, RZ ;  /* 0x00000019050d1c10 */ /* 0x040fe2000ff7e0ff */
[----:B------:R-:W-:Y:S01]  /*1000*/  UIADD3.X UR13, UPT, UPT, UR11, URZ, URZ, UP3, UP4 ;  /* 0x000000ff0b0d7290 */ /* 0x000fe20009fe84ff */
[----:B------:R-:W2:Y:S01]  /*1010*/  @P2 LDC.64 R6, c[0x0][0x380] ;  /* 0x0000e000ff062b82 */ /* 0x000ea20000000a00 */
[----:B------:R-:W-:Y:S01]  /*1020*/  ULEA UR14, UP3, UR12, UR14, 0x2 ;  /* 0x0000000e0c0e7291 */ /* 0x000fe2000f8610ff */
[----:B------:R-:W-:-:S02]  /*1030*/  @P1 LEA.HI.X.SX32 R18, R5, UR23, 0x1, P3 ;  /* 0x0000001705121c11 */ /* 0x000fc400098f0eff */
[----:B------:R-:W-:Y:S02]  /*1040*/  @P2 SHF.R.S32.HI R12, RZ, 0x1f, R15 ;  /* 0x0000001fff0c2819 */ /* 0x000fe4000001140f */
[--C-:B------:R-:W-:Y:S01]  /*1050*/  @P2 IADD3 R14, P4, P5, R15, UR25, R2.reuse ;  /* 0x000000190f0e2c10 */ /* 0x100fe2000fd9e002 */
[----:B------:R-:W3:Y:S01]  /*1060*/  LDG.E R11, desc[UR18][R10.64] ;  /* 0x000000120a0b7981 */ /* 0x000ee2000c1e1900 */
[----:B------:R-:W-:Y:S01]  /*1070*/  @P2 SHF.R.S32.HI R15, RZ, 0x1f, R2 ;  /* 0x0000001fff0f2819 */ /* 0x000fe20000011402 */
[----:B------:R-:W-:Y:S01]  /*1080*/  ULEA.HI.X UR13, UR12, UR15, UR13, 0x2, UP3 ;  /* 0x0000000f0c0d7291 */ /* 0x000fe200098f140d */
[----:B-1----:R-:W-:Y:S01]  /*1090*/  IMAD.U32 R5, RZ, RZ, UR20 ;  /* 0x00000014ff057e24 */ /* 0x002fe2000f8e00ff */
[C---:B0-----:R-:W-:Y:S02]  /*10a0*/  @P1 LEA R8, P3, R13.reuse, R8, 0x2 ;  /* 0x000000080d081211 */ /* 0x041fe400078610ff */
[----:B------:R-:W-:Y:S02]  /*10b0*/  @P2 IADD3.X R15, PT, PT, R12, UR23, R15, P4, P5 ;  /* 0x000000170c0f2c10 */ /* 0x000fe4000a7ea40f */
[----:B------:R-:W-:-:S02]  /*10c0*/  @P1 LEA.HI.X R9, R13, R9, R18, 0x2, P3 ;  /* 0x000000090d091211 */ /* 0x000fc400018f1412 */
[C---:B--2---:R-:W-:Y:S01]  /*10d0*/  @P2 LEA R6, P3, R14.reuse, R6, 0x2 ;  /* 0x000000060e062211 */ /* 0x044fe200078610ff */
[----:B------:R-:W-:Y:S02]  /*10e0*/  IMAD.U32 R13, RZ, RZ, UR13 ;  /* 0x0000000dff0d7e24 */ /* 0x000fe4000f8e00ff */
[----:B------:R-:W3:Y:S01]  /*10f0*/  @P1 LDG.E R5, desc[UR18][R8.64] ;  /* 0x0000001208051981 */ /* 0x000ee2000c1e1900 */
[----:B------:R-:W-:Y:S01]  /*1100*/  @P2 LEA.HI.X R7, R14, R7, R15, 0x2, P3 ;  /* 0x000000070e072211 */ /* 0x000fe200018f140f */
[----:B------:R-:W-:Y:S02]  /*1110*/  IMAD.U32 R14, RZ, RZ, UR20 ;  /* 0x00000014ff0e7e24 */ /* 0x000fe4000f8e00ff */
[----:B------:R-:W-:-:S04]  /*1120*/  IMAD.U32 R12, RZ, RZ, UR14 ;  /* 0x0000000eff0c7e24 */ /* 0x000fc8000f8e00ff */
[----:B------:R-:W2:Y:S04]  /*1130*/  @P2 LDG.E R14, desc[UR18][R6.64+0x4] ;  /* 0x00000412060e2981 */ /* 0x000ea8000c1e1900 */
[----:B------:R-:W2:Y:S01]  /*1140*/  LDG.E R13, desc[UR18][R12.64+0x4] ;  /* 0x000004120c0d7981 */ /* 0x000ea2000c1e1900 */
[----:B------:R-:W-:Y:S01]  /*1150*/  UIADD3 UR6, UPT, UPT, UR6, 0x2, URZ ;  /* 0x0000000206067890 */ /* 0x000fe2000fffe0ff */
[----:B---3--:R-:W-:-:S04]  /*1160*/  FFMA R4, R11, R5, R4 ;  /* 0x000000050b047223 */ /* 0x008fc80000000004 */
[----:B--2---:R-:W-:-:S07]  /*1170*/  FFMA R4, R13, R14, R4 ;  /* 0x0000000e0d047223 */ /* 0x004fce0000000004 */
.L_x_5:
[----:B------:R-:W-:Y:S05]  /*1180*/  BRA.U UP2, `(.L_x_3) ;  /* 0x0000000102607547 */ /* 0x000fea000b800000 */
[----:B------:R-:W-:Y:S01]  /*1190*/  VIADD R5, R16, UR6 ;  /* 0x0000000610057c36 */ /* 0x000fe20008000000 */
[----:B------:R-:W0:Y:S04]  /*11a0*/  LDCU.64 UR14, c[0x0][0x390] ;  /* 0x00007200ff0e77ac */ /* 0x000e280008000a00 */
[C---:B------:R-:W-:Y:S01]  /*11b0*/  ISETP.GE.AND P1, PT, R5.reuse, UR21, PT ;  /* 0x0000001505007c0c */ /* 0x040fe2000bf26270 */
[----:B------:R-:W-:Y:S01]  /*11c0*/  UIADD3 UR6, UPT, UPT, UR17, UR6, URZ ;  /* 0x0000000611067290 */ /* 0x000fe2000fffe0ff */
[----:B------:R-:W1:Y:S02]  /*11d0*/  LDCU UR17, c[0x0][0x3ac] ;  /* 0x00007580ff1177ac */ /* 0x000e640008000800 */
[----:B------:R-:W-:Y:S01]  /*11e0*/  ISETP.GT.AND P1, PT, R5, -0x1, !P1 ;  /* 0xffffffff0500780c */ /* 0x000fe20004f24270 */
[----:B------:R-:W-:-:S03]  /*11f0*/  UIADD3 UR12, UP2, UPT, UR6, UR10, URZ ;  /* 0x0000000a060c7290 */ /* 0x000fc6000ff5e0ff */
[----:B------:R-:W-:Y:S01]  /*1200*/  PLOP3.LUT P1, PT, P1, P0, PT, 0x80, 0x8 ;  /* 0x000000000008781c */ /* 0x000fe20000f21070 */
[----:B------:R-:W-:Y:S02]  /*1210*/  UIADD3.X UR13, UPT, UPT, URZ, UR11, URZ, UP2, !UPT ;  /* 0x0000000bff0d7290 */ /* 0x000fe400097fe4ff */
[----:B0-----:R-:W-:Y:S02]  /*1220*/  ULEA UR6, UP2, UR12, UR14, 0x2 ;  /* 0x0000000e0c067291 */ /* 0x001fe4000f8410ff */
[----:B------:R-:W-:Y:S02]  /*1230*/  USHF.R.S32.HI UR14, URZ, 0x1f, UR25 ;  /* 0x0000001fff0e7899 */ /* 0x000fe40008011419 */
[----:B------:R-:W-:Y:S02]  /*1240*/  ULEA.HI.X UR12, UR12, UR15, UR13, 0x2, UP2 ;  /* 0x0000000f0c0c7291 */ /* 0x000fe400090f140d */
[----:B------:R-:W-:-:S04]  /*1250*/  IMAD.U32 R8, RZ, RZ, UR6 ;  /* 0x00000006ff087e24 */ /* 0x000fc8000f8e00ff */
[----:B------:R-:W0:Y:S01]  /*1260*/  @P1 LDC.64 R6, c[0x0][0x380] ;  /* 0x0000e000ff061b82 */ /* 0x000e220000000a00 */
[----:B------:R-:W-:Y:S02]  /*1270*/  @P1 IMAD.IADD R2, R2, 0x1, R5 ;  /* 0x0000000102021824 */ /* 0x000fe400078e0205 */
[----:B------:R-:W-:-:S03]  /*1280*/  IMAD.U32 R9, RZ, RZ, UR12 ;  /* 0x0000000cff097e24 */ /* 0x000fc6000f8e00ff */
[----:B------:R-:W-:-:S03]  /*1290*/  @P1 IADD3 R5, P0, PT, R2, UR25, RZ ;  /* 0x0000001902051c10 */ /* 0x000fc6000ff1e0ff */
[----:B------:R-:W2:Y:S01]  /*12a0*/  LDG.E R9, desc[UR18][R8.64] ;  /* 0x0000001208097981 */ /* 0x000ea2000c1e1900 */
[----:B------:R-:W-:Y:S02]  /*12b0*/  @P1 LEA.HI.X.SX32 R2, R2, UR14, 0x1, P0 ;  /* 0x0000000e02021c11 */ /* 0x000fe400080f0eff */
[----:B0-----:R-:W-:-:S04]  /*12c0*/  @P1 LEA R6, P0, R5, R6, 0x2 ;  /* 0x0000000605061211 */ /* 0x001fc800078010ff */
[----:B------:R-:W-:Y:S01]  /*12d0*/  @P1 LEA.HI.X R7, R5, R7, R2, 0x2, P0 ;  /* 0x0000000705071211 */ /* 0x000fe200000f1402 */
[----:B-1----:R-:W-:-:S06]  /*12e0*/  IMAD.U32 R5, RZ, RZ, UR17 ;  /* 0x00000011ff057e24 */ /* 0x002fcc000f8e00ff */
[----:B------:R-:W2:Y:S02]  /*12f0*/  @P1 LDG.E R5, desc[UR18][R6.64] ;  /* 0x0000001206051981 */ /* 0x000ea4000c1e1900 */
[----:B--2---:R-:W-:-:S07]  /*1300*/  FFMA R4, R9, R5, R4 ;  /* 0x0000000509047223 */ /* 0x004fce0000000004 */
.L_x_3:
[----:B------:R-:W-:Y:S05]  /*1310*/  BRA.U UP0, `(.L_x_6) ;  /* 0xffffffed00e87547 */ /* 0x000fea000b83ffff */
[----:B------:R-:W-:Y:S05]  /*1320*/  BRA.U UP1, `(.L_x_7) ;  /* 0xffffffed01b07547 */ /* 0x000fea000b83ffff */
.L_x_0:
[----:B------:R-:W0:Y:S01]  /*1330*/  LDCU UR4, c[0x0][0x398] ;  /* 0x00007300ff0477ac */ /* 0x000e220008000800 */
[----:B------:R-:W-:Y:S01]  /*1340*/  IMAD R0, R0, UR21, R3 ;  /* 0x0000001500007c24 */ /* 0x000fe2000f8e0203 */
[----:B------:R-:W1:Y:S01]  /*1350*/  LDCU.64 UR8, c[0x0][0x388] ;  /* 0x00007100ff0877ac */ /* 0x000e620008000a00 */
[----:B0-----:R-:W-:-:S04]  /*1360*/  UIMAD UR7, UR7, UR4, URZ ;  /* 0x00000004070772a4 */ /* 0x001fc8000f8e02ff */
[----:B------:R-:W-:-:S04]  /*1370*/  UIMAD UR7, UR7, UR21, URZ ;  /* 0x00000015070772a4 */ /* 0x000fc8000f8e02ff */
[----:B------:R-:W-:Y:S02]  /*1380*/  USHF.R.S32.HI UR4, URZ, 0x1f, UR7 ;  /* 0x0000001fff047899 */ /* 0x000fe40008011407 */
[----:B------:R-:W-:-:S04]  /*1390*/  IADD3 R3, P0, PT, R0, UR7, RZ ;  /* 0x0000000700037c10 */ /* 0x000fc8000ff1e0ff */
[----:B------:R-:W-:Y:S02]  /*13a0*/  LEA.HI.X.SX32 R0, R0, UR4, 0x1, P0 ;  /* 0x0000000400007c11 */ /* 0x000fe400080f0eff */
[----:B-1----:R-:W-:-:S04]  /*13b0*/  LEA R2, P0, R3, UR8, 0x2 ;  /* 0x0000000803027c11 */ /* 0x002fc8000f8010ff */
[----:B------:R-:W-:-:S05]  /*13c0*/  LEA.HI.X R3, R3, UR9, R0, 0x2, P0 ;  /* 0x0000000903037c11 */ /* 0x000fca00080f1400 */
[----:B------:R-:W-:Y:S01]  /*13d0*/  STG.E desc[UR18][R2.64], R4 ;  /* 0x0000000402007986 */ /* 0x000fe2000c101912 */
[----:B------:R-:W-:Y:S05]  /*13e0*/  EXIT ;  /* 0x000000000000794d */ /* 0x000fea0003800000 */
.L_x_8:
[----:B------:R-:W-:-:S00]  /*13f0*/  BRA `(.L_x_8) ;  /* 0xfffffffc00fc7947 */ /* 0x000fc0000383ffff */
[----:B------:R-:W-:-:S00]  /*1400*/  NOP ;  /* 0x0000000000007918 */ /* 0x000fc00000000000 */
[----:B------:R-:W-:-:S00]  /*1410*/  NOP ;  /* 0x0000000000007918 */ /* 0x000fc00000000000 */
[----:B------:R-:W-:-:S00]  /*1420*/  NOP ;  /* 0x0000000000007918 */ /* 0x000fc00000000000 */
[----:B------:R-:W-:-:S00]  /*1430*/  NOP ;  /* 0x0000000000007918 */ /* 0x000fc00000000000 */
[----:B------:R-:W-:-:S00]  /*1440*/  NOP ;  /* 0x0000000000007918 */ /* 0x000fc00000000000 */
[----:B------:R-:W-:-:S00]  /*1450*/  NOP ;  /* 0x0000000000007918 */ /* 0x000fc00000000000 */
[----:B------:R-:W-:-:S00]  /*1460*/  NOP ;  /* 0x0000000000007918 */ /* 0x000fc00000000000 */
[----:B------:R-:W-:-:S00]  /*1470*/  NOP ;  /* 0x0000000000007918 */ /* 0x000fc00000000000 */
.L_x_27:


//--------------------- .text._Z10conv2d_padPfS_S_iiiiif --------------------------
	.section	.text._Z10conv2d_padPfS_S_iiiiif,"ax",@progbits
	.align	128
        .global         _Z10conv2d_padPfS_S_iiiiif
        .type           _Z10conv2d_padPfS_S_iiiiif,@function
        .size           _Z10conv2d_padPfS_S_iiiiif,(.L_x_28 - _Z10conv2d_padPfS_S_iiiiif)
        .other          _Z10conv2d_padPfS_S_iiiiif,@"STO_CUDA_ENTRY STV_DEFAULT"
_Z10conv2d_padPfS_S_iiiiif:
.text._Z10conv2d_padPfS_S_iiiiif:
[----:B------:R-:W-:Y:S01]  /*0000*/  LDC R1, c[0x0][0x37c] ;  /* 0x0000df00ff017b82 */ /* 0x000fe20000000800 */
[----:B------:R-:W0:Y:S07]  /*0010*/  S2R R0, SR_TID.Y ;  /* 0x0000000000007919 */ /* 0x000e2e0000002200 */
[----:B------:R-:W1:Y:S01]  /*0020*/  LDC R4, c[0x0][0x360] ;  /* 0x0000d800ff047b82 */ /* 0x000e620000000800 */
[----:B------:R-:W2:Y:S01]  /*0030*/  LDCU.64 UR6, c[0x0][0x398] ;  /* 0x00007300ff0677ac */ /* 0x000ea20008000a00 */
[----:B------:R-:W1:Y:S06]  /*0040*/  S2R R7, SR_TID.X ;  /* 0x0000000000077919 */ /* 0x000e6c0000002100 */
[----:B------:R-:W0:Y:S08]  /*0050*/  S2UR UR5, SR_CTAID.Y ;  /* 0x00000000000579c3 */ /* 0x000e300000002600 */
[----:B------:R-:W0:Y:S08]  /*0060*/  LDC R5, c[0x0][0x364] ;  /* 0x0000d900ff057b82 */ /* 0x000e300000000800 */
[----:B------:R-:W1:Y:S08]  /*0070*/  S2UR UR4, SR_CTAID.X ;  /* 0x00000000000479c3 */ /* 0x000e700000002500 */
[----:B------:R-:W3:Y:S01]  /*0080*/  LDC R3, c[0x0][0x3a4] ;  /* 0x0000e900ff037b82 */ /* 0x000ee20000000800 */
[----:B0-----:R-:W-:-:S05]  /*0090*/  IMAD R5, R5, UR5, R0 ;  /* 0x0000000505057c24 */ /* 0x001fca000f8e0200 */
[----:B--2---:R-:W-:Y:S01]  /*00a0*/  ISETP.GE.AND P0, PT, R5, UR6, PT ;  /* 0x0000000605007c0c */ /* 0x004fe2000bf06270 */
[----:B-1----:R-:W-:-:S05]  /*00b0*/  IMAD R4, R4, UR4, R7 ;  /* 0x0000000404047c24 */ /* 0x002fca000f8e0207 */
[----:B------:R-:W-:-:S04]  /*00c0*/  ISETP.GE.OR P0, PT, R4, UR7, P0 ;  /* 0x0000000704007c0c */ /* 0x000fc80008706670 */
[----:B---3--:R-:W-:-:S13]  /*00d0*/  ISETP.LT.OR P0, PT, R3, 0x1, P0 ;  /* 0x000000010300780c */ /* 0x008fda0000701670 */
[----:B------:R-:W-:Y:S05]  /*00e0*/  @P0 EXIT ;  /* 0x000000000000094d */ /* 0x000fea0003800000 */
[----:B------:R-:W0:Y:S01]  /*00f0*/  LDCU UR5, c[0x0][0x3a0] ;  /* 0x00007400ff0577ac */ /* 0x000e220008000800 */
[----:B------:R-:W-:Y:S01]  /*0100*/  IMAD R0, R5, UR7, R4 ;  /* 0x0000000705007c24 */ /* 0x000fe2000f8e0204 */
[----:B------:R-:W1:Y:S04]  /*0110*/  LDCU UR8, c[0x0][0x3a8] ;  /* 0x00007500ff0877ac */ /* 0x000e680008000800 */
[----:B------:R-:W-:Y:S01]  /*0120*/  SHF.R.S32.HI R2, RZ, 0x1f, R0 ;  /* 0x0000001fff027819 */ /* 0x000fe20000011400 */
[----:B------:R-:W2:Y:S01]  /*0130*/  LDCU.64 UR14, c[0x0][0x358] ;  /* 0x00006b00ff0e77ac */ /* 0x000ea20008000a00 */
[----:B0-----:R-:W-:Y:S02]  /*0140*/  UISETP.GE.AND UP0, UPT, UR5, 0x1, UPT ;  /* 0x000000010500788c */ /* 0x001fe4000bf06270 */
[----:B-1----:R-:W-:-:S04]  /*0150*/  UIADD3 UR4, UPT, UPT, UR8, -0x1, URZ ;  /* 0xffffffff08047890 */ /* 0x002fc8000fffe0ff */
[----:B------:R-:W-:-:S03]  /*0160*/  ULEA.HI UR4, UR4, UR4, URZ, 0x1 ;  /* 0x0000000404047291 */ /* 0x000fc6000f8f08ff */
[----:B--2---:R-:W-:Y:S09]  /*0170*/  BRA.U !UP0, `(.L_x_9) ;  /* 0x0000001508a07547 */ /* 0x004ff2000b800000 */
[----:B------:R-:W-:-:S09]  /*0180*/  UISETP.GE.AND UP0, UPT, UR8, 0x1, UPT ;  /* 0x000000010800788c */ /* 0x000fd2000bf06270 */
[----:B------:R-:W-:Y:S05]  /*0190*/  BRA.U !UP0, `(.L_x_10) ;  /* 0x0000001108947547 */ /* 0x000fea000b800000 */
[----:B------:R-:W-:Y:S02]  /*01a0*/  USHF.R.S32.HI UR4, URZ, 0x1, UR4 ;  /* 0x00000001ff047899 */ /* 0x000fe40008011404 */
[----:B------:R-:W-:-:S04]  /*01b0*/  ULOP3.LUT UR8, UR8, 0x7ffffff8, URZ, 0xc0, !UPT ;  /* 0x7ffffff808087892 */ /* 0x000fc8000f8ec0ff */
[----:B------:R-:W-:Y:S02]  /*01c0*/  VIADD R3, R4, -UR4 ;  /* 0x8000000404037c36 */ /* 0x000fe40008000000 */
[----:B------:R-:W-:Y:S01]  /*01d0*/  VIADD R4, R5, -UR4 ;  /* 0x8000000405047c36 */ /* 0x000fe20008000000 */
[----:B------:R-:W-:-:S06]  /*01e0*/  UMOV UR4, URZ ;  /* 0x000000ff00047c82 */ /* 0x000fcc0008000000 */
.L_x_18:
[----:B0-----:R-:W-:Y:S01]  /*01f0*/  IMAD.MOV.U32 R6, RZ, RZ, RZ ;  /* 0x000000ffff067224 */ /* 0x001fe200078e00ff */
[----:B------:R-:W-:-:S06]  /*0200*/  UMOV UR5, URZ ;  /* 0x000000ff00057c82 */ /* 0x000fcc0008000000 */
.L_x_17:
[----:B------:R-:W0:Y:S01]  /*0210*/  LDCU UR6, c[0x0][0x3a8] ;  /* 0x00007500ff0677ac */ /* 0x000e220008000800 */
[----:B------:R-:W1:Y:S01]  /*0220*/  LDCU UR12, c[0x0][0x3a0] ;  /* 0x00007400ff0c77ac */ /* 0x000e620008000800 */
[----:B------:R-:W2:Y:S01]  /*0230*/  LDCU.64 UR10, c[0x0][0x398] ;  /* 0x00007300ff0a77ac */ /* 0x000ea20008000a00 */
[----:B0-----:R-:W-:-:S04]  /*0240*/  UIMAD UR6, UR6, UR6, URZ ;  /* 0x00000006060672a4 */ /* 0x001fc8000f8e02ff */
[----:B-1----:R-:W-:Y:S02]  /*0250*/  UIMAD UR7, UR6, UR12, URZ ;  /* 0x0000000c060772a4 */ /* 0x002fe4000f8e02ff */
[----:B--2---:R-:W-:Y:S02]  /*0260*/  UIMAD UR9, UR10, UR11, URZ ;  /* 0x0000000b0a0972a4 */ /* 0x004fe4000f8e02ff */
[----:B------:R-:W-:Y:S02]  /*0270*/  UIMAD UR7, UR7, UR4, URZ ;  /* 0x00000004070772a4 */ /* 0x000fe4000f8e02ff */
[----:B------:R-:W-:Y:S02]  /*0280*/  UIMAD UR9, UR9, UR5, URZ ;  /* 0x00000005090972a4 */ /* 0x000fe4000f8e02ff */
[----:B------:R-:W-:Y:S02]  /*0290*/  UIMAD UR16, UR6, UR5, UR7 ;  /* 0x00000005061072a4 */ /* 0x000fe4000f8e0207 */
[----:B------:R-:W-:Y:S01]  /*02a0*/  UIADD3 UR5, UPT, UPT, UR5, 0x1, URZ ;  /* 0x0000000105057890 */ /* 0x000fe2000fffe0ff */
[----:B------:R-:W-:-:S03]  /*02b0*/  UMOV UR6, URZ ;  /* 0x000000ff00067c82 */ /* 0x000fc60008000000 */
[----:B------:R-:W-:-:S11]  /*02c0*/  UISETP.NE.AND UP1, UPT, UR5, UR12, UPT ;  /* 0x0000000c0500728c */ /* 0x000fd6000bf25270 */
.L_x_16:
[----:B------:R-:W0:Y:S01]  /*02d0*/  LDCU UR7, c[0x0][0x3a8] ;  /* 0x00007500ff0777ac */ /* 0x000e220008000800 */
[----:B------:R-:W-:Y:S01]  /*02e0*/  VIADD R5, R4, UR6 ;  /* 0x0000000604057c36 */ /* 0x000fe20008000000 */
[----:B------:R-:W1:Y:S01]  /*02f0*/  LDCU.64 UR18, c[0x0][0x398] ;  /* 0x00007300ff1277ac */ /* 0x000e620008000a00 */
[----:B0-----:R-:W-:Y:S02]  /*0300*/  UISETP.GE.U32.AND UP2, UPT, UR7, 0x8, UPT ;  /* 0x000000080700788c */ /* 0x001fe4000bf46070 */
[----:B------:R-:W-:Y:S01]  /*0310*/  UIMAD UR17, UR6, UR7, URZ ;  /* 0x00000007061172a4 */ /* 0x000fe2000f8e02ff */
[----:B-1----:R-:W-:Y:S01]  /*0320*/  ISETP.GE.AND P0, PT, R5, UR18, PT ;  /* 0x0000001205007c0c */ /* 0x002fe2000bf06270 */
[----:B------:R-:W-:-:S03]  /*0330*/  UIADD3 UR6, UPT, UPT, UR6, 0x1, URZ ;  /* 0x0000000106067890 */ /* 0x000fc6000fffe0ff */
[C---:B------:R-:W-:Y:S01]  /*0340*/  ISETP.GT.AND P0, PT, R5.reuse, -0x1, !P0 ;  /* 0xffffffff0500780c */ /* 0x040fe20004704270 */
[----:B------:R-:W-:Y:S01]  /*0350*/  IMAD R5, R5, UR19, RZ ;  /* 0x0000001305057c24 */ /* 0x000fe2000f8e02ff */
[----:B------:R-:W-:-:S03]  /*0360*/  UISETP.NE.AND UP0, UPT, UR6, UR7, UPT ;  /* 0x000000070600728c */ /* 0x000fc6000bf05270 */
[----:B------:R-:W-:Y:S01]  /*0370*/  UMOV UR7, URZ ;  /* 0x000000ff00077c82 */ /* 0x000fe20008000000 */
[----:B------:R-:W-:Y:S07]  /*0380*/  BRA.U !UP2, `(.L_x_11) ;  /* 0x000000050a8c7547 */ /* 0x000fee000b800000 */
[----:B------:R-:W-:Y:S01]  /*0390*/  SHF.R.S32.HI R7, RZ, 0x1f, R5 ;  /* 0x0000001fff077819 */ /* 0x000fe20000011405 */
[----:B------:R-:W0:Y:S01]  /*03a0*/  LDCU UR18, c[0x0][0x39c] ;  /* 0x00007380ff1277ac */ /* 0x000e220008000800 */
[----:B------:R-:W1:Y:S01]  /*03b0*/  LDCU.64 UR24, c[0x0][0x390] ;  /* 0x00007200ff1877ac */ /* 0x000e620008000a00 */
[----:B------:R-:W2:Y:S01]  /*03c0*/  LDCU.64 UR22, c[0x0][0x380] ;  /* 0x00007000ff1677ac */ /* 0x000ea20008000a00 */
[----:B------:R-:W-:-:S05]  /*03d0*/  UMOV UR7, URZ ;  /* 0x000000ff00077c82 */ /* 0x000fca0008000000 */
.L_x_12:
[----:B------:R-:W-:Y:S01]  /*03e0*/  VIADD R14, R3, UR7 ;  /* 0x00000007030e7c36 */ /* 0x000fe20008000000 */
[----:B0-----:R-:W-:Y:S01]  /*03f0*/  UMOV UR19, UR18 ;  /* 0x0000001200137c82 */ /* 0x001fe20008000000 */
[----:B------:R-:W-:Y:S02]  /*0400*/  USHF.R.S32.HI UR10, URZ, 0x1f, UR9 ;  /* 0x0000001fff0a7899 */ /* 0x000fe40008011409 */
[C---:B------:R-:W-:Y:S01]  /*0410*/  VIADD R13, R14.reuse, 0x1 ;  /* 0x000000010e0d7836 */ /* 0x040fe20000000000 */
[C---:B------:R-:W-:Y:S01]  /*0420*/  ISETP.GE.AND P1, PT, R14.reuse, UR19, PT ;  /* 0x000000130e007c0c */ /* 0x040fe2000bf26270 */
[----:B------:R-:W0:Y:S01]  /*0430*/  LDCU UR26, c[0x0][0x3ac] ;  /* 0x00007580ff1a77ac */ /* 0x000e220008000800 */
[----:B------:R-:W-:Y:S01]  /*0440*/  SHF.R.S32.HI R8, RZ, 0x1f, R14 ;  /* 0x0000001fff087819 */ /* 0x000fe2000001140e */
[C---:B------:R-:W-:Y:S01]  /*0450*/  VIADD R15, R14.reuse, 0x2 ;  /* 0x000000020e0f7836 */ /* 0x040fe20000000000 */
[C---:B------:R-:W-:Y:S01]  /*0460*/  ISETP.GT.AND P1, PT, R14.reuse, -0x1, !P1 ;  /* 0xffffffff0e00780c */ /* 0x040fe20004f24270 */
[----:B------:R-:W-:Y:S01]  /*0470*/  UIADD3 UR11, UP3, UP4, UR16, UR7, UR17 ;  /* 0x00000007100b7290 */ /* 0x000fe2000fc7e011 */
[C---:B------:R-:W-:Y:S01]  /*0480*/  IADD3 R9, P2, P3, R14.reuse, UR9, R5 ;  /* 0x000000090e097c10 */ /* 0x040fe2000fb5e005 */
[----:B------:R-:W-:Y:S01]  /*0490*/  VIADD R16, R14, 0x4 ;  /* 0x000000040e107836 */ /* 0x000fe20000000000 */
[----:B------:R-:W-:-:S02]  /*04a0*/  PLOP3.LUT P1, PT, P1, P0, PT, 0x80, 0x8 ;  /* 0x000000000008781c */ /* 0x000fc40000f21070 */
[----:B------:R-:W-:Y:S02]  /*04b0*/  IADD3.X R12, PT, PT, R8, UR10, R7, P2, P3 ;  /* 0x0000000a080c7c10 */ /* 0x000fe400097e6407 */
[----:B--2---:R-:W-:Y:S02]  /*04c0*/  LEA R10, P2, R9, UR22, 0x2 ;  /* 0x00000016090a7c11 */ /* 0x004fe4000f8410ff */
[----:B------:R-:W-:Y:S02]  /*04d0*/  ISETP.GE.AND P5, PT, R13, UR19, PT ;  /* 0x000000130d007c0c */ /* 0x000fe4000bfa6270 */
[----:B------:R-:W-:Y:S02]  /*04e0*/  LEA.HI.X R11, R9, UR23, R12, 0x2, P2 ;  /* 0x00000017090b7c11 */ /* 0x000fe400090f140c */
[----:B------:R-:W-:Y:S01]  /*04f0*/  ISETP.GT.AND P5, PT, R13, -0x1, !P5 ;  /* 0xffffffff0d00780c */ /* 0x000fe20006fa4270 */
[----:B------:R-:W-:Y:S01]  /*0500*/  VIADD R13, R14, 0x3 ;  /* 0x000000030e0d7836 */ /* 0x000fe20000000000 */
[----:B------:R-:W-:Y:S01]  /*0510*/  ISETP.GE.AND P6, PT, R15, UR19, PT ;  /* 0x000000130f007c0c */ /* 0x000fe2000bfc6270 */
[----:B------:R-:W-:-:S03]  /*0520*/  @P1 IMAD.IADD R8, R5, 0x1, R14 ;  /* 0x0000000105081824 */ /* 0x000fc600078e020e */
[----:B------:R-:W-:Y:S02]  /*0530*/  ISETP.GE.AND P3, PT, R13, UR19, PT ;  /* 0x000000130d007c0c */ /* 0x000fe4000bf66270 */
[C---:B------:R-:W-:Y:S02]  /*0540*/  @P1 IADD3 R9, P2, PT, R8.reuse, UR9, RZ ;  /* 0x0000000908091c10 */ /* 0x040fe4000ff5e0ff */
[----:B------:R-:W-:Y:S02]  /*0550*/  PLOP3.LUT P5, PT, P5, P0, PT, 0x80, 0x8 ;  /* 0x000000000008781c */ /* 0x000fe40002fa1070 */
[----:B------:R-:W-:Y:S01]  /*0560*/  @P1 LEA.HI.X.SX32 R12, R8, UR10, 0x1, P2 ;  /* 0x0000000a080c1c11 */ /* 0x000fe200090f0eff */
[----:B------:R-:W-:Y:S01]  /*0570*/  UIADD3 UR10, UPT, UPT, UR17, UR7, URZ ;  /* 0x00000007110a7290 */ /* 0x000fe2000fffe0ff */
[----:B------:R-:W-:Y:S02]  /*0580*/  @P1 LEA R8, P2, R9, UR22, 0x2 ;  /* 0x0000001609081c11 */ /* 0x000fe4000f8410ff */
[----:B------:R-:W-:Y:S01]  /*0590*/  ISETP.GT.AND P3, PT, R13, -0x1, !P3 ;  /* 0xffffffff0d00780c */ /* 0x000fe20005f64270 */
[----:B------:R-:W-:Y:S01]  /*05a0*/  UIADD3 UR12, UP2, UPT, UR16, UR10, URZ ;  /* 0x0000000a100c7290 */ /* 0x000fe2000ff5e0ff */
[----:B------:R-:W-:Y:S01]  /*05b0*/  @P1 LEA.HI.X R9, R9, UR23, R12, 0x2, P2 ;  /* 0x0000001709091c11 */ /* 0x000fe200090f140c */
[----:B------:R-:W-:Y:S01]  /*05c0*/  VIADD R12, R14, 0x6 ;  /* 0x000000060e0c7836 */ /* 0x000fe20000000000 */
[----:B------:R-:W-:Y:S01]  /*05d0*/  UIADD3.X UR10, UPT, UPT, URZ, URZ, URZ, UP3, UP4 ;  /* 0x000000ffff0a7290 */ /* 0x000fe20009fe84ff */
[----:B0-----:R-:W-:Y:S01]  /*05e0*/  IMAD.U32 R13, RZ, RZ, UR26 ;  /* 0x0000001aff0d7e24 */ /* 0x001fe2000f8e00ff */
[----:B------:R-:W-:-:S02]  /*05f0*/  ISETP.GT.AND P6, PT, R15, -0x1, !P6 ;  /* 0xffffffff0f00780c */ /* 0x000fc400077c4270 */
[----:B------:R-:W-:Y:S01]  /*0600*/  ISETP.GE.AND P4, PT, R12, UR19, PT ;  /* 0x000000130c007c0c */ /* 0x000fe2000bf86270 */
[----:B-1----:R-:W-:Y:S01]  /*0610*/  ULEA UR21, UP3, UR11, UR24, 0x2 ;  /* 0x000000180b157291 */ /* 0x002fe2000f8610ff */
[----:B------:R-:W-:Y:S01]  /*0620*/  VIADD R15, R14, 0x5 ;  /* 0x000000050e0f7836 */ /* 0x000fe20000000000 */
[----:B------:R-:W-:Y:S01]  /*0630*/  UIADD3.X UR13, UPT, UPT, URZ, URZ, URZ, UP2, !UPT ;  /* 0x000000ffff0d7290 */ /* 0x000fe200097fe4ff */
[----:B------:R-:W-:Y:S01]  /*0640*/  ISETP.GT.AND P4, PT, R12, -0x1, !P4 ;  /* 0xffffffff0c00780c */ /* 0x000fe20006784270 */
[----:B------:R-:W-:Y:S01]  /*0650*/  ULEA UR20, UP2, UR12, UR24, 0x2 ;  /* 0x000000180c147291 */ /* 0x000fe2000f8410ff */
[----:B------:R-:W-:Y:S01]  /*0660*/  IMAD.U32 R12, RZ, RZ, UR26 ;  /* 0x0000001aff0c7e24 */ /* 0x000fe2000f8e00ff */
[----:B------:R0:W2:Y:S01]  /*0670*/  @P1 LDG.E R13, desc[UR14][R8.64] ;  /* 0x0000000e080d1981 */ /* 0x0000a2000c1e1900 */
[----:B------:R-:W-:Y:S01]  /*0680*/  ULEA.HI.X UR11, UR11, UR25, UR10, 0x2, UP3 ;  /* 0x000000190b0b7291 */ /* 0x000fe200098f140a */
[C---:B------:R-:W-:Y:S01]  /*0690*/  ISETP.GE.AND P1, PT, R15.reuse, UR19, PT ;  /* 0x000000130f007c0c */ /* 0x040fe2000bf26270 */
[----:B------:R-:W-:Y:S01]  /*06a0*/  ULEA.HI.X UR10, UR12, UR25, UR13, 0x2, UP2 ;  /* 0x000000190c0a7291 */ /* 0x000fe200090f140d */
[----:B------:R-:W-:Y:S01]  /*06b0*/  ISETP.GE.AND P2, PT, R16, UR19, PT ;  /* 0x0000001310007c0c */ /* 0x000fe2000bf46270 */
[----:B------:R-:W3:Y:S01]  /*06c0*/  @P5 LDG.E R12, desc[UR14][R10.64+0x4] ;  /* 0x0000040e0a0c5981 */ /* 0x000ee2000c1e1900 */
[----:B0-----:R-:W-:Y:S01]  /*06d0*/  VIADD R8, R14, 0x7 ;  /* 0x000000070e087836 */ /* 0x001fe20000000000 */
[----:B------:R-:W-:Y:S01]  /*06e0*/  ISETP.GT.AND P1, PT, R15, -0x1, !P1 ;  /* 0xffffffff0f00780c */ /* 0x000fe20004f24270 */
[----:B------:R-:W-:Y:S01]  /*06f0*/  IMAD.U32 R14, RZ, RZ, UR20 ;  /* 0x00000014ff0e7e24 */ /* 0x000fe2000f8e00ff */
[----:B------:R-:W-:Y:S01]  /*0700*/  PLOP3.LUT P6, PT, P6, P0, PT, 0x80, 0x8 ;  /* 0x000000000008781c */ /* 0x000fe200037c1070 */
[----:B------:R-:W-:Y:S01]  /*0710*/  IMAD.U32 R15, RZ, RZ, UR10 ;  /* 0x0000000aff0f7e24 */ /* 0x000fe2000f8e00ff */
[----:B------:R-:W-:Y:S01]  /*0720*/  ISETP.GE.AND P5, PT, R8, UR19, PT ;  /* 0x0000001308007c0c */ /* 0x000fe2000bfa6270 */
[----:B------:R-:W-:Y:S01]  /*0730*/  IMAD.U32 R9, RZ, RZ, UR11 ;  /* 0x0000000bff097e24 */ /* 0x000fe2000f8e00ff */
[----:B------:R-:W-:-:S02]  /*0740*/  ISETP.GT.AND P2, PT, R16, -0x1, !P2 ;  /* 0xffffffff1000780c */ /* 0x000fc40005744270 */
[----:B------:R-:W-:Y:S01]  /*0750*/  ISETP.GT.AND P5, PT, R8, -0x1, !P5 ;  /* 0xffffffff0800780c */ /* 0x000fe20006fa4270 */
[----:B------:R-:W-:Y:S01]  /*0760*/  IMAD.U32 R8, RZ, RZ, UR21 ;  /* 0x00000015ff087e24 */ /* 0x000fe2000f8e00ff */
[----:B------:R-:W-:Y:S01]  /*0770*/  PLOP3.LUT P3, PT, P3, P0, PT, 0x80, 0x8 ;  /* 0x000000000008781c */ /* 0x000fe20001f61070 */
[----:B------:R0:W2:Y:S01]  /*0780*/  LDG.E R25, desc[UR14][R14.64] ;  /* 0x0000000e0e197981 */ /* 0x0000a2000c1e1900 */
[----:B------:R-:W-:Y:S01]  /*0790*/  IMAD.U32 R24, RZ, RZ, UR26 ;  /* 0x0000001aff187e24 */ /* 0x000fe2000f8e00ff */
[----:B------:R-:W-:Y:S02]  /*07a0*/  PLOP3.LUT P2, PT, P2, P0, PT, 0x80, 0x8 ;  /* 0x000000000008781c */ /* 0x000fe40001741070 */
        /* <DEDUP_REMOVED lines=11> */
[----:B------:R-:W-:-:S03]  /*0860*/  IMAD.U32 R16, RZ, RZ, UR26 ;  /* 0x0000001aff107e24 */ /* 0x000fc6000f8e00ff */
[----:B------:R-:W5:Y:S04]  /*0870*/  @P2 LDG.E R20, desc[UR14][R10.64+0x10] ;  /* 0x0000100e0a142981 */ /* 0x000f68000c1e1900 */
[----:B------:R-:W5:Y:S01]  /*0880*/  LDG.E R19, desc[UR14][R8.64+0x10] ;  /* 0x0000100e08137981 */ /* 0x000f62000c1e1900 */
[----:B0-----:R-:W-:-:S03]  /*0890*/  IMAD.U32 R14, RZ, RZ, UR26 ;  /* 0x0000001aff0e7e24 */ /* 0x001fc6000f8e00ff */
        /* <DEDUP_REMOVED lines=18> */
.L_x_11:
[----:B------:R-:W0:Y:S02]  /*09c0*/  LDCU UR10, c[0x0][0x3a8] ;  /* 0x00007500ff0a77ac */ /* 0x000e240008000800 */
[----:B0-----:R-:W-:-:S04]  /*09d0*/  ULOP3.LUT UR10, UR10, 0x7, URZ, 0xc0, !UPT ;  /* 0x000000070a0a7892 */ /* 0x001fc8000f8ec0ff */
[----:B------:R-:W-:-:S09]  /*09e0*/  UISETP.NE.AND UP2, UPT, UR10, URZ, UPT ;  /* 0x000000ff0a00728c */ /* 0x000fd2000bf45270 */
[----:B------:R-:W-:Y:S05]  /*09f0*/  BRA.U !UP2, `(.L_x_13) ;  /* 0x000000090a3c7547 */ /* 0x000fea000b800000 */
[----:B------:R-:W0:Y:S01]  /*0a00*/  LDCU UR11, c[0x0][0x3a8] ;  /* 0x00007500ff0b77ac */ /* 0x000e220008000800 */
[----:B------:R-:W-:-:S04]  /*0a10*/  UIADD3 UR10, UPT, UPT, UR10, -0x1, URZ ;  /* 0xffffffff0a0a7890 */ /* 0x000fc8000fffe0ff */
[----:B------:R-:W-:Y:S02]  /*0a20*/  UISETP.GE.U32.AND UP3, UPT, UR10, 0x3, UPT ;  /* 0x000000030a00788c */ /* 0x000fe4000bf66070 */
[----:B0-----:R-:W-:-:S04]  /*0a30*/  ULOP3.LUT UR18, UR11, 0x3, URZ, 0xc0, !UPT ;  /* 0x000000030b127892 */ /* 0x001fc8000f8ec0ff */
[----:B------:R-:W-:-:S03]  /*0a40*/  UISETP.NE.AND UP2, UPT, UR18, URZ, UPT ;  /* 0x000000ff1200728c */ /* 0x000fc6000bf45270 */
[----:B------:R-:W-:Y:S08]  /*0a50*/  BRA.U !UP3, `(.L_x_14) ;  /* 0x000000010bf47547 */ /* 0x000ff0000b800000 */
        /* <DEDUP_REMOVED lines=10> */
[C---:B------:R-:W-:Y:S01]  /*0b00*/  IADD3 R9, P2, P3, R12.reuse, UR9, R5 ;  /* 0x000000090c097c10 */ /* 0x040fe2000fb5e005 */
        /* <DEDUP_REMOVED lines=9> */
[----:B------:R-:W-:Y:S01]  /*0ba0*/  UIADD3.X UR11, UPT, UPT, URZ, URZ, URZ, UP3, !UPT ;  /* 0x000000ffff0b7290 */ /* 0x000fe20009ffe4ff */
[----:B-1----:R-:W-:Y:S01]  /*0bb0*/  LEA R8, P3, R9, UR22, 0x2 ;  /* 0x0000001609087c11 */ /* 0x002fe2000f8610ff */
[----:B0-----:R-:W-:Y:S01]  /*0bc0*/  ULEA UR20, UP3, UR10, UR12, 0x2 ;  /* 0x0000000c0a147291 */ /* 0x001fe2000f8610ff */
[----:B------:R-:W-:Y:S01]  /*0bd0*/  ISETP.GT.AND P2, PT, R7, -0x1, !P2 ;  /* 0xffffffff0700780c */ /* 0x000fe20005744270 */
[----:B------:R-:W-:Y:S01]  /*0be0*/  @P1 IMAD.IADD R7, R5, 0x1, R12 ;  /* 0x0000000105071824 */ /* 0x000fe200078e020c */
[----:B------:R-:W-:Y:S01]  /*0bf0*/  LEA.HI.X R9, R9, UR23, R10, 0x2, P3 ;  /* 0x0000001709097c11 */ /* 0x000fe200098f140a */
[----:B------:R-:W-:Y:S01]  /*0c00*/  ULEA.HI.X UR11, UR10, UR13, UR11, 0x2, UP3 ;  /* 0x0000000d0a0b7291 */ /* 0x000fe200098f140b */
[----:B------:R-:W-:Y:S01]  /*0c10*/  ISETP.GE.AND P3, PT, R11, UR19, PT ;  /* 0x000000130b007c0c */ /* 0x000fe2000bf66270 */
[----:B------:R-:W-:Y:S01]  /*0c20*/  UIADD3 UR10, UP3, UP4, UR16, UR7, UR17 ;  /* 0x00000007100a7290 */ /* 0x000fe2000fc7e011 */
[----:B------:R-:W-:Y:S01]  /*0c30*/  @P1 IADD3 R10, P5, PT, R7, UR9, RZ ;  /* 0x00000009070a1c10 */ /* 0x000fe2000ffbe0ff */
[----:B------:R-:W-:Y:S01]  /*0c40*/  IMAD.U32 R14, RZ, RZ, UR20 ;  /* 0x00000014ff0e7e24 */ /* 0x000fe2000f8e00ff */
[----:B------:R-:W-:Y:S01]  /*0c50*/  ISETP.GT.AND P3, PT, R11, -0x1, !P3 ;  /* 0xffffffff0b00780c */ /* 0x000fe20005f64270 */
[----:B------:R-:W-:Y:S01]  /*0c60*/  IMAD.U32 R15, RZ, RZ, UR11 ;  /* 0x0000000bff0f7e24 */ /* 0x000fe2000f8e00ff */
[----:B------:R-:W-:Y:S01]  /*0c70*/  UIADD3.X UR11, UPT, UPT, URZ, URZ, URZ, UP3, UP4 ;  /* 0x000000ffff0b7290 */ /* 0x000fe20009fe84ff */
        /* <DEDUP_REMOVED lines=27> */
.L_x_14:
[----:B------:R-:W-:Y:S05]  /*0e30*/  BRA.U !UP2, `(.L_x_13) ;  /* 0x000000050a2c7547 */ /* 0x000fea000b800000 */
[----:B------:R-:W0:Y:S01]  /*0e40*/  LDCU UR10, c[0x0][0x3a8] ;  /* 0x00007500ff0a77ac */ /* 0x000e220008000800 */
[----:B------:R-:W-:Y:S02]  /*0e50*/  UISETP.NE.AND UP3, UPT, UR18, 0x1, UPT ;  /* 0x000000011200788c */ /* 0x000fe4000bf65270 */
[----:B0-----:R-:W-:-:S07]  /*0e60*/  ULOP3.LUT UP2, URZ, UR10, 0x1, URZ, 0xc0, !UPT ;  /* 0x000000010aff7892 */ /* 0x001fce000f84c0ff */
[----:B------:R-:W-:Y:S05]  /*0e70*/  BRA.U !UP3, `(.L_x_15) ;  /* 0x000000010bb87547 */ /* 0x000fea000b800000 */
        /* <DEDUP_REMOVED lines=12> */
[----:B------:R-:W-:-:S03]  /*0f40*/  UIADD3.X UR11, UPT, UPT, URZ, URZ, URZ, UP3, !UPT ;  /* 0x000000ffff0b7290 */ /* 0x000fc60009ffe4ff */
        /* <DEDUP_REMOVED lines=9> */
[----:B------:R-:W-:Y:S01]  /*0fe0*/  UIADD3.X UR11, UPT, UPT, URZ, URZ, URZ, UP3, UP4 ;  /* 0x000000ffff0b7290 */ /* 0x000fe20009fe84ff */
[----:B------:R-:W2:Y:S01]  /*0ff0*/  @P2 LDC.64 R8, c[0x0][0x380] ;  /* 0x0000e000ff082b82 */ /* 0x000ea20000000a00 */
[----:B------:R-:W-:Y:S01]  /*1000*/  ULEA UR12, UP3, UR10, UR12, 0x2 ;  /* 0x0000000c0a0c7291 */ /* 0x000fe2000f8610ff */
[----:B------:R-:W-:-:S02]  /*1010*/  @P1 LEA.HI.X.SX32 R18, R7, UR21, 0x1, P3 ;  /* 0x0000001507121c11 */ /* 0x000fc400098f0eff */
[----:B------:R-:W-:Y:S01]  /*1020*/  @P2 SHF.R.S32.HI R14, RZ, 0x1f, R16 ;  /* 0x0000001fff0e2819 */ /* 0x000fe20000011410 */
[----:B------:R-:W3:Y:S01]  /*1030*/  LDG.E R13, desc[UR14][R12.64] ;  /* 0x0000000e0c0d7981 */ /* 0x000ee2000c1e1900 */
[--C-:B------:R-:W-:Y:S02]  /*1040*/  @P2 IADD3 R16, P4, P5, R16, UR9, R5.reuse ;  /* 0x0000000910102c10 */ /* 0x100fe4000fd9e005 */
        /* <DEDUP_REMOVED lines=17> */
.L_x_15:
[----:B------:R-:W-:Y:S05]  /*1160*/  BRA.U !UP2, `(.L_x_13) ;  /* 0x000000010a607547 */ /* 0x000fea000b800000 */
        /* <DEDUP_REMOVED lines=8> */
[----:B------:R-:W-:Y:S02]  /*11f0*/  UIADD3.X UR11, UPT, UPT, URZ, URZ, URZ, UP2, !UPT ;  /* 0x000000ffff0b7290 */ /* 0x000fe400097fe4ff */
        /* <DEDUP_REMOVED lines=9> */
[----:B------:R-:W-:Y:S01]  /*1290*/  @P1 LEA.HI.X.SX32 R12, R5, UR12, 0x1, P0 ;  /* 0x0000000c050c1c11 */ /* 0x000fe200080f0eff */
[----:B-1----:R-:W-:Y:S01]  /*12a0*/  IMAD.U32 R5, RZ, RZ, UR17 ;  /* 0x00000011ff057e24 */ /* 0x002fe2000f8e00ff */
[----:B0-----:R-:W-:-:S04]  /*12b0*/  @P1 LEA R8, P0, R7, R14, 0x2 ;  /* 0x0000000e07081211 */ /* 0x001fc800078010ff */
[----:B------:R-:W-:-:S05]  /*12c0*/  @P1 LEA.HI.X R9, R7, R15, R12, 0x2, P0 ;  /* 0x0000000f07091211 */ /* 0x000fca00000f140c */
[----:B------:R-:W2:Y:S02]  /*12d0*/  @P1 LDG.E R5, desc[UR14][R8.64] ;  /* 0x0000000e08051981 */ /* 0x000ea4000c1e1900 */
[----:B--2---:R-:W-:-:S07]  /*12e0*/  FFMA R6, R11, R5, R6 ;  /* 0x000000050b067223 */ /* 0x004fce0000000006 */
.L_x_13:
[----:B------:R-:W-:Y:S05]  /*12f0*/  BRA.U UP0, `(.L_x_16) ;  /* 0xffffffed00f47547 */ /* 0x000fea000b83ffff */
[----:B------:R-:W-:Y:S05]  /*1300*/  BRA.U UP1, `(.L_x_17) ;  /* 0xffffffed01c07547 */ /* 0x000fea000b83ffff */
[----:B------:R-:W0:Y:S01]  /*1310*/  LDC.64 R8, c[0x0][0x398] ;  /* 0x0000e600ff087b82 */ /* 0x000e220000000a00 */
[----:B------:R-:W1:Y:S07]  /*1320*/  LDCU.64 UR6, c[0x0][0x388] ;  /* 0x00007100ff0677ac */ /* 0x000e6e0008000a00 */
[----:B------:R-:W2:Y:S01]  /*1330*/  LDC R11, c[0x0][0x3a4] ;  /* 0x0000e900ff0b7b82 */ /* 0x000ea20000000800 */
[----:B0-----:R-:W-:-:S04]  /*1340*/  IMAD R5, R8, R9, RZ ;  /* 0x0000000908057224 */ /* 0x001fc800078e02ff */
[----:B------:R-:W-:Y:S01]  /*1350*/  IMAD R5, R5, UR4, RZ ;  /* 0x0000000405057c24 */ /* 0x000fe2000f8e02ff */
[----:B------:R-:W-:-:S04]  /*1360*/  UIADD3 UR4, UPT, UPT, UR4, 0x1, URZ ;  /* 0x0000000104047890 */ /* 0x000fc8000fffe0ff */
[----:B------:R-:W-:-:S04]  /*1370*/  IADD3 R7, P0, PT, R0, R5, RZ ;  /* 0x0000000500077210 */ /* 0x000fc80007f1e0ff */
[----:B------:R-:W-:Y:S02]  /*1380*/  LEA.HI.X.SX32 R10, R5, R2, 0x1, P0 ;  /* 0x00000002050a7211 */ /* 0x000fe400000f0eff */
[----:B-1----:R-:W-:-:S04]  /*1390*/  LEA R8, P0, R7, UR6, 0x2 ;  /* 0x0000000607087c11 */ /* 0x002fc8000f8010ff */
[----:B------:R-:W-:Y:S02]  /*13a0*/  LEA.HI.X R9, R7, UR7, R10, 0x2, P0 ;  /* 0x0000000707097c11 */ /* 0x000fe400080f140a */
[----:B--2---:R-:W-:-:S03]  /*13b0*/  ISETP.NE.AND P0, PT, R11, UR4, PT ;  /* 0x000000040b007c0c */ /* 0x004fc6000bf05270 */
[----:B------:R0:W-:Y:S10]  /*13c0*/  STG.E desc[UR14][R8.64], R6 ;  /* 0x0000000608007986 */ /* 0x0001f4000c10190e */
[----:B------:R-:W-:Y:S05]  /*13d0*/  @!P0 EXIT ;  /* 0x000000000000894d */ /* 0x000fea0003800000 */
[----:B------:R-:W-:Y:S05]  /*13e0*/  BRA `(.L_x_18) ;  /* 0xffffffec00807947 */ /* 0x000fea000383ffff */
.L_x_10:
[----:B------:R-:W0:Y:S01]  /*13f0*/  LDCU.64 UR4, c[0x0][0x398] ;  /* 0x00007300ff0477ac */ /* 0x000e220008000a00 */
[C---:B------:R-:W-:Y:S01]  /*1400*/  ISETP.GE.U32.AND P1, PT, R3.reuse, 0x4, PT ;  /* 0x000000040300780c */ /* 0x040fe20003f26070 */
[----:B------:R-:W-:Y:S01]  /*1410*/  IMAD.MOV.U32 R4, RZ, RZ, RZ ;  /* 0x000000ffff047224 */ /* 0x000fe200078e00ff */
[----:B------:R-:W-:-:S04]  /*1420*/  LOP3.LUT R17, R3, 0x3, RZ, 0xc0, !PT ;  /* 0x0000000303117812 */ /* 0x000fc800078ec0ff */
[----:B------:R-:W-:Y:S01]  /*1430*/  ISETP.NE.AND P0, PT, R17, RZ, PT ;  /* 0x000000ff1100720c */ /* 0x000fe20003f05270 */
[----:B0-----:R-:W-:-:S06]  /*1440*/  UIMAD UR4, UR4, UR5, URZ ;  /* 0x00000005040472a4 */ /* 0x001fcc000f8e02ff */
[----:B------:R-:W-:Y:S06]  /*1450*/  @!P1 BRA `(.L_x_19) ;  /* 0x0000000000789947 */ /* 0x000fec0003800000 */
[----:B------:R-:W-:Y:S01]  /*1460*/  LOP3.LUT R4, R3, 0x7ffffffc, RZ, 0xc0, !PT ;  /* 0x7ffffffc03047812 */ /* 0x000fe200078ec0ff */
[----:B------:R-:W-:Y:S01]  /*1470*/  IMAD.MOV.U32 R5, RZ, RZ, RZ ;  /* 0x000000ffff057224 */ /* 0x000fe200078e00ff */
[----:B------:R-:W0:Y:S06]  /*1480*/  LDCU.64 UR6, c[0x0][0x388] ;  /* 0x00007100ff0677ac */ /* 0x000e2c0008000a00 */
.L_x_20:
[C---:B-1----:R-:W-:Y:S02]  /*1490*/  IMAD R7, R5.reuse, UR4, RZ ;  /* 0x0000000405077c24 */ /* 0x042fe4000f8e02ff */
[----:B------:R-:W-:Y:S02]  /*14a0*/  VIADD R5, R5, 0x4 ;  /* 0x0000000405057836 */ /* 0x000fe40000000000 */
[----:B------:R-:W-:Y:S01]  /*14b0*/  VIADD R9, R7, UR4 ;  /* 0x0000000407097c36 */ /* 0x000fe20008000000 */
[----:B------:R-:W-:-:S03]  /*14c0*/  IADD3 R8, P1, PT, R0, R7, RZ ;  /* 0x0000000700087210 */ /* 0x000fc60007f3e0ff */
[----:B------:R-:W-:Y:S01]  /*14d0*/  VIADD R11, R9, UR4 ;  /* 0x00000004090b7c36 */ /* 0x000fe20008000000 */
[-C--:B------:R-:W-:Y:S02]  /*14e0*/  LEA.HI.X.SX32 R7, R7, R2.reuse, 0x1, P1 ;  /* 0x0000000207077211 */ /* 0x080fe400008f0eff */
[----:B0-----:R-:W-:Y:S01]  /*14f0*/  LEA R6, P1, R8, UR6, 0x2 ;  /* 0x0000000608067c11 */ /* 0x001fe2000f8210ff */
[----:B------:R-:W-:Y:S01]  /*1500*/  VIADD R13, R11, UR4 ;  /* 0x000000040b0d7c36 */ /* 0x000fe20008000000 */
[----:B------:R-:W-:Y:S02]  /*1510*/  IADD3 R12, P2, PT, R0, R9, RZ ;  /* 0x00000009000c7210 */ /* 0x000fe40007f5e0ff */
[----:B------:R-:W-:Y:S02]  /*1520*/  LEA.HI.X R7, R8, UR7, R7, 0x2, P1 ;  /* 0x0000000708077c11 */ /* 0x000fe400088f1407 */
[----:B------:R-:W-:Y:S02]  /*1530*/  LEA.HI.X.SX32 R9, R9, R2, 0x1, P2 ;  /* 0x0000000209097211 */ /* 0x000fe400010f0eff */
[----:B------:R-:W-:Y:S01]  /*1540*/  LEA R8, P1, R12, UR6, 0x2 ;  /* 0x000000060c087c11 */ /* 0x000fe2000f8210ff */
[----:B------:R1:W-:Y:S01]  /*1550*/  STG.E desc[UR14][R6.64], RZ ;  /* 0x000000ff06007986 */ /* 0x0003e2000c10190e */
[----:B------:R-:W-:-:S02]  /*1560*/  IADD3 R14, P4, PT, R0, R13, RZ ;  /* 0x0000000d000e7210 */ /* 0x000fc40007f9e0ff */
[----:B------:R-:W-:Y:S02]  /*1570*/  LEA.HI.X R9, R12, UR7, R9, 0x2, P1 ;  /* 0x000000070c097c11 */ /* 0x000fe400088f1409 */
[----:B------:R-:W-:Y:S02]  /*1580*/  LEA.HI.X.SX32 R13, R13, R2, 0x1, P4 ;  /* 0x000000020d0d7211 */ /* 0x000fe400020f0eff */
[----:B------:R-:W-:Y:S01]  /*1590*/  LEA R12, P1, R14, UR6, 0x2 ;  /* 0x000000060e0c7c11 */ /* 0x000fe2000f8210ff */
[----:B------:R1:W-:Y:S01]  /*15a0*/  STG.E desc[UR14][R8.64], RZ ;  /* 0x000000ff08007986 */ /* 0x0003e2000c10190e */
[----:B------:R-:W-:Y:S02]  /*15b0*/  IADD3 R15, P3, PT, R0, R11, RZ ;  /* 0x0000000b000f7210 */ /* 0x000fe40007f7e0ff */
[----:B------:R-:W-:Y:S02]  /*15c0*/  LEA.HI.X R13, R14, UR7, R13, 0x2, P1 ;  /* 0x000000070e0d7c11 */ /* 0x000fe400088f140d */
[----:B------:R-:W-:-:S02]  /*15d0*/  ISETP.NE.AND P1, PT, R5, R4, PT ;  /* 0x000000040500720c */ /* 0x000fc40003f25270 */
[----:B------:R-:W-:Y:S02]  /*15e0*/  LEA.HI.X.SX32 R16, R11, R2, 0x1, P3 ;  /* 0x000000020b107211 */ /* 0x000fe400018f0eff */
[----:B------:R-:W-:-:S04]  /*15f0*/  LEA R10, P2, R15, UR6, 0x2 ;  /* 0x000000060f0a7c11 */ /* 0x000fc8000f8410ff */
[----:B------:R-:W-:-:S05]  /*1600*/  LEA.HI.X R11, R15, UR7, R16, 0x2, P2 ;  /* 0x000000070f0b7c11 */ /* 0x000fca00090f1410 */
[----:B------:R1:W-:Y:S04]  /*1610*/  STG.E desc[UR14][R10.64], RZ ;  /* 0x000000ff0a007986 */ /* 0x0003e8000c10190e */
[----:B------:R1:W-:Y:S01]  /*1620*/  STG.E desc[UR14][R12.64], RZ ;  /* 0x000000ff0c007986 */ /* 0x0003e2000c10190e */
[----:B------:R-:W-:Y:S05]  /*1630*/  @P1 BRA `(.L_x_20) ;  /* 0xfffffffc00941947 */ /* 0x000fea000383ffff */
.L_x_19:
[----:B------:R-:W-:Y:S05]  /*1640*/  @!P0 EXIT ;  /* 0x000000000000894d */ /* 0x000fea0003800000 */
[----:B------:R-:W-:Y:S02]  /*1650*/  ISETP.NE.AND P0, PT, R17, 0x1, PT ;  /* 0x000000011100780c */ /* 0x000fe40003f05270 */
[----:B------:R-:W-:-:S04]  /*1660*/  LOP3.LUT R3, R3, 0x1, RZ, 0xc0, !PT ;  /* 0x0000000103037812 */ /* 0x000fc800078ec0ff */
[----:B------:R-:W-:-:S07]  /*1670*/  ISETP.NE.U32.AND P1, PT, R3, 0x1, PT ;  /* 0x000000010300780c */ /* 0x000fce0003f25070 */
[----:B------:R-:W-:Y:S06]  /*1680*/  @!P0 BRA `(.L_x_21) ;  /* 0x0000000000388947 */ /* 0x000fec0003800000 */
[----:B------:R-:W0:Y:S01]  /*1690*/  LDCU.64 UR6, c[0x0][0x388] ;  /* 0x00007100ff0677ac */ /* 0x000e220008000a00 */
[C---:B------:R-:W-:Y:S02]  /*16a0*/  IMAD R3, R4.reuse, UR4, RZ ;  /* 0x0000000404037c24 */ /* 0x040fe4000f8e02ff */
[----:B------:R-:W-:Y:S02]  /*16b0*/  VIADD R4, R4, 0x2 ;  /* 0x0000000204047836 */ /* 0x000fe40000000000 */
[----:B------:R-:W-:Y:S01]  /*16c0*/  VIADD R5, R3, UR4 ;  /* 0x0000000403057c36 */ /* 0x000fe20008000000 */
[----:B-1----:R-:W-:-:S04]  /*16d0*/  IADD3 R7, P0, PT, R0, R3, RZ ;  /* 0x0000000300077210 */ /* 0x002fc80007f1e0ff */
[----:B------:R-:W-:Y:S02]  /*16e0*/  IADD3 R9, P2, PT, R0, R5, RZ ;  /* 0x0000000500097210 */ /* 0x000fe40007f5e0ff */
[-C--:B------:R-:W-:Y:S02]  /*16f0*/  LEA.HI.X.SX32 R12, R3, R2.reuse, 0x1, P0 ;  /* 0x00000002030c7211 */ /* 0x080fe400000f0eff */
[----:B------:R-:W-:Y:S02]  /*1700*/  LEA.HI.X.SX32 R10, R5, R2, 0x1, P2 ;  /* 0x00000002050a7211 */ /* 0x000fe400010f0eff */
[----:B0-----:R-:W-:Y:S02]  /*1710*/  LEA R6, P0, R7, UR6, 0x2 ;  /* 0x0000000607067c11 */ /* 0x001fe4000f8010ff */
[----:B------:R-:W-:Y:S02]  /*1720*/  LEA R8, P2, R9, UR6, 0x2 ;  /* 0x0000000609087c11 */ /* 0x000fe4000f8410ff */
[----:B------:R-:W-:-:S02]  /*1730*/  LEA.HI.X R7, R7, UR7, R12, 0x2, P0 ;  /* 0x0000000707077c11 */ /* 0x000fc400080f140c */
[----:B------:R-:W-:-:S03]  /*1740*/  LEA.HI.X R9, R9, UR7, R10, 0x2, P2 ;  /* 0x0000000709097c11 */ /* 0x000fc600090f140a */
[----:B------:R0:W-:Y:S04]  /*1750*/  STG.E desc[UR14][R6.64], RZ ;  /* 0x000000ff06007986 */ /* 0x0001e8000c10190e */
[----:B------:R0:W-:Y:S02]  /*1760*/  STG.E desc[UR14][R8.64], RZ ;  /* 0x000000ff08007986 */ /* 0x0001e4000c10190e */
.L_x_21:
[----:B------:R-:W-:Y:S05]  /*1770*/  @P1 EXIT ;  /* 0x000000000000194d */ /* 0x000fea0003800000 */
[----:B------:R-:W2:Y:S01]  /*1780*/  LDCU.64 UR6, c[0x0][0x388] ;  /* 0x00007100ff0677ac */ /* 0x000ea20008000a00 */
[----:B------:R-:W-:-:S05]  /*1790*/  IMAD R3, R4, UR4, RZ ;  /* 0x0000000404037c24 */ /* 0x000fca000f8e02ff */
[----:B------:R-:W-:-:S04]  /*17a0*/  IADD3 R0, P0, PT, R0, R3, RZ ;  /* 0x0000000300007210 */ /* 0x000fc80007f1e0ff */
[----:B------:R-:W-:Y:S02]  /*17b0*/  LEA.HI.X.SX32 R3, R3, R2, 0x1, P0 ;  /* 0x0000000203037211 */ /* 0x000fe400000f0eff */
[----:B--2---:R-:W-:-:S04]  /*17c0*/  LEA R2, P0, R0, UR6, 0x2 ;  /* 0x0000000600027c11 */ /* 0x004fc8000f8010ff */
[----:B------:R-:W-:-:S05]  /*17d0*/  LEA.HI.X R3, R0, UR7, R3, 0x2, P0 ;  /* 0x0000000700037c11 */ /* 0x000fca00080f1403 */
[----:B------:R-:W-:Y:S01]  /*17e0*/  STG.E desc[UR14][R2.64], RZ ;  /* 0x000000ff02007986 */ /* 0x000fe2000c10190e */
[----:B------:R-:W-:Y:S05]  /*17f0*/  EXIT ;  /* 0x000000000000794d */ /* 0x000fea0003800000 */
.L_x_9:
        /* <DEDUP_REMOVED lines=10> */
.L_x_23:
[C---:B--2---:R-:W-:Y:S02]  /*18a0*/  IMAD R7, R5.reuse, UR4, RZ ;  /* 0x0000000405077c24 */ /* 0x044fe4000f8e02ff */
[----:B------:R-:W-:Y:S02]  /*18b0*/  VIADD R5, R5, 0x8 ;  /* 0x0000000805057836 */ /* 0x000fe40000000000 */
[----:B------:R-:W-:Y:S01]  /*18c0*/  VIADD R9, R7, UR4 ;  /* 0x0000000407097c36 */ /* 0x000fe20008000000 */
[----:B------:R-:W-:-:S04]  /*18d0*/  IADD3 R10, P1, PT, R0, R7, RZ ;  /* 0x00000007000a7210 */ /* 0x000fc80007f3e0ff */
[-C--:B------:R-:W-:Y:S01]  /*18e0*/  LEA.HI.X.SX32 R11, R7, R2.reuse, 0x1, P1 ;  /* 0x00000002070b7211 */ /* 0x080fe200008f0eff */
[----:B------:R-:W-:Y:S01]  /*18f0*/  VIADD R7, R9, UR4 ;  /* 0x0000000409077c36 */ /* 0x000fe20008000000 */
[----:B0-----:R-:W-:Y:S02]  /*1900*/  LEA R14, P1, R10, UR6, 0x2 ;  /* 0x000000060a0e7c11 */ /* 0x001fe4000f8210ff */
[----:B------:R-:W-:Y:S01]  /*1910*/  IADD3 R6, P2, PT, R0, R9, RZ ;  /* 0x0000000900067210 */ /* 0x000fe20007f5e0ff */
[----:B------:R-:W-:Y:S01]  /*1920*/  VIADD R13, R7, UR4 ;  /* 0x00000004070d7c36 */ /* 0x000fe20008000000 */
[----:B------:R-:W-:Y:S02]  /*1930*/  LEA.HI.X R15, R10, UR7, R11, 0x2, P1 ;  /* 0x000000070a0f7c11 */ /* 0x000fe400088f140b */
[----:B------:R-:W-:Y:S02]  /*1940*/  LEA.HI.X.SX32 R9, R9, R2, 0x1, P2 ;  /* 0x0000000209097211 */ /* 0x000fe400010f0eff */
[----:B------:R-:W-:Y:S01]  /*1950*/  IADD3 R11, P1, PT, R0, R7, RZ ;  /* 0x00000007000b7210 */ /* 0x000fe20007f3e0ff */
[----:B------:R0:W-:Y:S01]  /*1960*/  STG.E desc[UR14][R14.64], RZ ;  /* 0x000000ff0e007986 */ /* 0x0001e2000c10190e */
[----:B------:R-:W-:-:S02]  /*1970*/  LEA R8, P2, R6, UR6, 0x2 ;  /* 0x0000000606087c11 */ /* 0x000fc4000f8410ff */
[-C--:B------:R-:W-:Y:S01]  /*1980*/  LEA.HI.X.SX32 R12, R7, R2.reuse, 0x1, P1 ;  /* 0x00000002070c7211 */ /* 0x080fe200008f0eff */
[----:B------:R-:W-:Y:S01]  /*1990*/  VIADD R7, R13, UR4 ;  /* 0x000000040d077c36 */ /* 0x000fe20008000000 */
[----:B------:R-:W-:Y:S02]  /*19a0*/  LEA.HI.X R9, R6, UR7, R9, 0x2, P2 ;  /* 0x0000000706097c11 */ /* 0x000fe400090f1409 */
[----:B------:R-:W-:Y:S01]  /*19b0*/  LEA R10, P1, R11, UR6, 0x2 ;  /* 0x000000060b0a7c11 */ /* 0x000fe2000f8210ff */
[----:B------:R-:W-:Y:S01]  /*19c0*/  VIADD R17, R7, UR4 ;  /* 0x0000000407117c36 */ /* 0x000fe20008000000 */
[----:B------:R-:W-:Y:S01]  /*19d0*/  IADD3 R6, P2, PT, R0, R13, RZ ;  /* 0x0000000d00067210 */ /* 0x000fe20007f5e0ff */
[----:B------:R1:W-:Y:S01]  /*19e0*/  STG.E desc[UR14][R8.64], RZ ;  /* 0x000000ff08007986 */ /* 0x0003e2000c10190e */
[----:B------:R-:W-:Y:S01]  /*19f0*/  LEA.HI.X R11, R11, UR7, R12, 0x2, P1 ;  /* 0x000000070b0b7c11 */ /* 0x000fe200088f140c */
[----:B0-----:R-:W-:Y:S01]  /*1a00*/  VIADD R15, R17, UR4 ;  /* 0x00000004110f7c36 */ /* 0x001fe20008000000 */
[----:B------:R-:W-:-:S02]  /*1a10*/  LEA.HI.X.SX32 R13, R13, R2, 0x1, P2 ;  /* 0x000000020d0d7211 */ /* 0x000fc400010f0eff */
[----:B------:R-:W-:Y:S01]  /*1a20*/  LEA R12, P1, R6, UR6, 0x2 ;  /* 0x00000006060c7c11 */ /* 0x000fe2000f8210ff */
[----:B------:R0:W-:Y:S01]  /*1a30*/  STG.E desc[UR14][R10.64], RZ ;  /* 0x000000ff0a007986 */ /* 0x0001e2000c10190e */
[----:B------:R-:W-:Y:S02]  /*1a40*/  IADD3 R18, P2, PT, R0, R7, RZ ;  /* 0x0000000700127210 */ /* 0x000fe40007f5e0ff */
[----:B------:R-:W-:Y:S02]  /*1a50*/  LEA.HI.X R13, R6, UR7, R13, 0x2, P1 ;  /* 0x00000007060d7c11 */ /* 0x000fe400088f140d */
[----:B------:R-:W-:Y:S02]  /*1a60*/  LEA.HI.X.SX32 R19, R7, R2, 0x1, P2 ;  /* 0x0000000207137211 */ /* 0x000fe400010f0eff */
[----:B------:R-:W-:Y:S01]  /*1a70*/  LEA R6, P1, R18, UR6, 0x2 ;  /* 0x0000000612067c11 */ /* 0x000fe2000f8210ff */
[----:B------:R2:W-:Y:S01]  /*1a80*/  STG.E desc[UR14][R12.64], RZ ;  /* 0x000000ff0c007986 */ /* 0x0005e2000c10190e */
[----:B------:R-:W-:-:S02]  /*1a90*/  IADD3 R20, P2, PT, R0, R15, RZ ;  /* 0x0000000f00147210 */ /* 0x000fc40007f5e0ff */
[----:B------:R-:W-:Y:S01]  /*1aa0*/  LEA.HI.X R7, R18, UR7, R19, 0x2, P1 ;  /* 0x0000000712077c11 */ /* 0x000fe200088f1413 */
[C---:B------:R-:W-:Y:S01]  /*1ab0*/  VIADD R19, R15.reuse, UR4 ;  /* 0x000000040f137c36 */ /* 0x040fe20008000000 */
[----:B------:R-:W-:Y:S02]  /*1ac0*/  IADD3 R14, P1, PT, R0, R17, RZ ;  /* 0x00000011000e7210 */ /* 0x000fe40007f3e0ff */
[-C--:B------:R-:W-:Y:S01]  /*1ad0*/  LEA.HI.X.SX32 R15, R15, R2.reuse, 0x1, P2 ;  /* 0x000000020f0f7211 */ /* 0x080fe200010f0eff */
[----:B------:R2:W-:Y:S01]  /*1ae0*/  STG.E desc[UR14][R6.64], RZ ;  /* 0x000000ff06007986 */ /* 0x0005e2000c10190e */
[----:B-1----:R-:W-:Y:S02]  /*1af0*/  LEA.HI.X.SX32 R9, R17, R2, 0x1, P1 ;  /* 0x0000000211097211 */ /* 0x002fe400008f0eff */
[----:B------:R-:W-:Y:S02]  /*1b00*/  LEA R8, P1, R14, UR6, 0x2 ;  /* 0x000000060e087c11 */ /* 0x000fe4000f8210ff */
[----:B------:R-:W-:-:S02]  /*1b10*/  IADD3 R17, P3, PT, R0, R19, RZ ;  /* 0x0000001300117210 */ /* 0x000fc40007f7e0ff */
[----:B0-----:R-:W-:Y:S02]  /*1b20*/  LEA R10, P2, R20, UR6, 0x2 ;  /* 0x00000006140a7c11 */ /* 0x001fe4000f8410ff */
[----:B------:R-:W-:Y:S02]  /*1b30*/  LEA.HI.X R9, R14, UR7, R9, 0x2, P1 ;  /* 0x000000070e097c11 */ /* 0x000fe400088f1409 */
[----:B------:R-:W-:Y:S02]  /*1b40*/  LEA.HI.X.SX32 R18, R19, R2, 0x1, P3 ;  /* 0x0000000213127211 */ /* 0x000fe400018f0eff */
[C---:B------:R-:W-:Y:S01]  /*1b50*/  LEA R14, P1, R17.reuse, UR6, 0x2 ;  /* 0x00000006110e7c11 */ /* 0x040fe2000f8210ff */
[----:B------:R2:W-:Y:S01]  /*1b60*/  STG.E desc[UR14][R8.64], RZ ;  /* 0x000000ff08007986 */ /* 0x0005e2000c10190e */
[----:B------:R-:W-:Y:S02]  /*1b70*/  LEA.HI.X R11, R20, UR7, R15, 0x2, P2 ;  /* 0x00000007140b7c11 */ /* 0x000fe400090f140f */
[----:B------:R-:W-:-:S02]  /*1b80*/  LEA.HI.X R15, R17, UR7, R18, 0x2, P1 ;  /* 0x00000007110f7c11 */ /* 0x000fc400088f1412 */
[----:B------:R-:W-:Y:S01]  /*1b90*/  ISETP.NE.AND P1, PT, R5, R4, PT ;  /* 0x000000040500720c */ /* 0x000fe20003f25270 */
[----:B------:R2:W-:Y:S04]  /*1ba0*/  STG.E desc[UR14][R10.64], RZ ;  /* 0x000000ff0a007986 */ /* 0x0005e8000c10190e */
[----:B------:R2:W-:Y:S08]  /*1bb0*/  STG.E desc[UR14][R14.64], RZ ;  /* 0x000000ff0e007986 */ /* 0x0005f0000c10190e */
[----:B------:R-:W-:Y:S05]  /*1bc0*/  @P1 BRA `(.L_x_23) ;  /* 0xfffffffc00341947 */ /* 0x000fea000383ffff */
.L_x_22:
[----:B------:R-:W-:Y:S05]  /*1bd0*/  @!P0 EXIT ;  /* 0x000000000000894d */ /* 0x000fea0003800000 */
[----:B------:R-:W-:Y:S02]  /*1be0*/  ISETP.GE.U32.AND P1, PT, R16, 0x4, PT ;  /* 0x000000041000780c */ /* 0x000fe40003f26070 */
[----:B------:R-:W-:-:S04]  /*1bf0*/  LOP3.LUT R17, R3, 0x3, RZ, 0xc0, !PT ;  /* 0x0000000303117812 */ /* 0x000fc800078ec0ff */
[----:B------:R-:W-:-:S07]  /*1c00*/  ISETP.NE.AND P0, PT, R17, RZ, PT ;  /* 0x000000ff1100720c */ /* 0x000fce0003f05270 */
[----:B------:R-:W-:Y:S06]  /*1c10*/  @!P1 BRA `(.L_x_24) ;  /* 0x0000000000689947 */ /* 0x000fec0003800000 */
[----:B------:R-:W0:Y:S01]  /*1c20*/  LDCU.64 UR6, c[0x0][0x388] ;  /* 0x00007100ff0677ac */ /* 0x000e220008000a00 */
[C---:B------:R-:W-:Y:S02]  /*1c30*/  IMAD R5, R4.reuse, UR4, RZ ;  /* 0x0000000404057c24 */ /* 0x040fe4000f8e02ff */
[----:B------:R-:W-:Y:S02]  /*1c40*/  VIADD R4, R4, 0x4 ;  /* 0x0000000404047836 */ /* 0x000fe40000000000 */
[----:B--2---:R-:W-:Y:S01]  /*1c50*/  VIADD R9, R5, UR4 ;  /* 0x0000000405097c36 */ /* 0x004fe20008000000 */
[----:B------:R-:W-:-:S04]  /*1c60*/  IADD3 R7, P1, PT, R0, R5, RZ ;  /* 0x0000000500077210 */ /* 0x000fc80007f3e0ff */
[----:B------:R-:W-:Y:S01]  /*1c70*/  LEA.HI.X.SX32 R8, R5, R2, 0x1, P1 ;  /* 0x0000000205087211 */ /* 0x000fe200008f0eff */
[----:B------:R-:W-:Y:S01]  /*1c80*/  VIADD R5, R9, UR4 ;  /* 0x0000000409057c36 */ /* 0x000fe20008000000 */
[----:B------:R-:W-:-:S03]  /*1c90*/  IADD3 R12, P2, PT, R0, R9, RZ ;  /* 0x00000009000c7210 */ /* 0x000fc60007f5e0ff */
[----:B------:R-:W-:Y:S01]  /*1ca0*/  VIADD R11, R5, UR4 ;  /* 0x00000004050b7c36 */ /* 0x000fe20008000000 */
[----:B------:R-:W-:Y:S02]  /*1cb0*/  IADD3 R15, P3, PT, R0, R5, RZ ;  /* 0x00000005000f7210 */ /* 0x000fe40007f7e0ff */
[----:B0-----:R-:W-:Y:S02]  /*1cc0*/  LEA R6, P1, R7, UR6, 0x2 ;  /* 0x0000000607067c11 */ /* 0x001fe4000f8210ff */
[-C--:B------:R-:W-:Y:S02]  /*1cd0*/  LEA.HI.X.SX32 R9, R9, R2.reuse, 0x1, P2 ;  /* 0x0000000209097211 */ /* 0x080fe400010f0eff */
[----:B------:R-:W-:Y:S02]  /*1ce0*/  LEA.HI.X R7, R7, UR7, R8, 0x2, P1 ;  /* 0x0000000707077c11 */ /* 0x000fe400088f1408 */
[----:B------:R-:W-:Y:S02]  /*1cf0*/  LEA R8, P1, R12, UR6, 0x2 ;  /* 0x000000060c087c11 */ /* 0x000fe4000f8210ff */
[----:B------:R-:W-:Y:S01]  /*1d00*/  IADD3 R13, P4, PT, R0, R11, RZ ;  /* 0x0000000b000d7210 */ /* 0x000fe20007f9e0ff */
[----:B------:R0:W-:Y:S01]  /*1d10*/  STG.E desc[UR14][R6.64], RZ ;  /* 0x000000ff06007986 */ /* 0x0001e2000c10190e */
[----:B------:R-:W-:-:S02]  /*1d20*/  LEA.HI.X.SX32 R16, R5, R2, 0x1, P3 ;  /* 0x0000000205107211 */ /* 0x000fc400018f0eff */
[----:B------:R-:W-:Y:S02]  /*1d30*/  LEA R10, P2, R15, UR6, 0x2 ;  /* 0x000000060f0a7c11 */ /* 0x000fe4000f8410ff */
[----:B------:R-:W-:Y:S02]  /*1d40*/  LEA.HI.X R9, R12, UR7, R9, 0x2, P1 ;  /* 0x000000070c097c11 */ /* 0x000fe400088f1409 */
[----:B------:R-:W-:Y:S02]  /*1d50*/  LEA.HI.X.SX32 R14, R11, R2, 0x1, P4 ;  /* 0x000000020b0e7211 */ /* 0x000fe400020f0eff */
[----:B------:R-:W-:Y:S01]  /*1d60*/  LEA R12, P1, R13, UR6, 0x2 ;  /* 0x000000060d0c7c11 */ /* 0x000fe2000f8210ff */
[----:B------:R0:W-:Y:S01]  /*1d70*/  STG.E desc[UR14][R8.64], RZ ;  /* 0x000000ff08007986 */ /* 0x0001e2000c10190e */
[----:B------:R-:W-:Y:S02]  /*1d80*/  LEA.HI.X R11, R15, UR7, R16, 0x2, P2 ;  /* 0x000000070f0b7c11 */ /* 0x000fe400090f1410 */
[----:B------:R-:W-:-:S03]  /*1d90*/  LEA.HI.X R13, R13, UR7, R14, 0x2, P1 ;  /* 0x000000070d0d7c11 */ /* 0x000fc600088f140e */
[----:B------:R0:W-:Y:S04]  /*1da0*/  STG.E desc[UR14][R10.64], RZ ;  /* 0x000000ff0a007986 */ /* 0x0001e8000c10190e */
[----:B------:R0:W-:Y:S02]  /*1db0*/  STG.E desc[UR14][R12.64], RZ ;  /* 0x000000ff0c007986 */ /* 0x0001e4000c10190e */
.L_x_24:
[----:B------:R-:W-:Y:S05]  /*1dc0*/  @!P0 EXIT ;  /* 0x000000000000894d */ /* 0x000fea0003800000 */
[----:B------:R-:W-:Y:S02]  /*1dd0*/  ISETP.NE.AND P0, PT, R17, 0x1, PT ;  /* 0x000000011100780c */ /* 0x000fe40003f05270 */
[----:B------:R-:W-:-:S04]  /*1de0*/  LOP3.LUT R3, R3, 0x1, RZ, 0xc0, !PT ;  /* 0x0000000103037812 */ /* 0x000fc800078ec0ff */
[----:B------:R-:W-:-:S07]  /*1df0*/  ISETP.NE.U32.AND P2, PT, R3, 0x1, PT ;  /* 0x000000010300780c */ /* 0x000fce0003f45070 */
[----:B------:R-:W-:Y:S06]  /*1e00*/  @!P0 BRA `(.L_x_25) ;  /* 0x0000000000388947 */ /* 0x000fec0003800000 */
[----:B------:R-:W1:Y:S01]  /*1e10*/  LDCU.64 UR6, c[0x0][0x388] ;  /* 0x00007100ff0677ac */ /* 0x000e620008000a00 */
[C---:B------:R-:W-:Y:S02]  /*1e20*/  IMAD R3, R4.reuse, UR4, RZ ;  /* 0x0000000404037c24 */ /* 0x040fe4000f8e02ff */
[----:B------:R-:W-:Y:S02]  /*1e30*/  VIADD R4, R4, 0x2 ;  /* 0x0000000204047836 */ /* 0x000fe40000000000 */
[----:B0-2---:R-:W-:Y:S01]  /*1e40*/  VIADD R7, R3, UR4 ;  /* 0x0000000403077c36 */ /* 0x005fe20008000000 */
[----:B------:R-:W-:-:S04]  /*1e50*/  IADD3 R5, P0, PT, R0, R3, RZ ;  /* 0x0000000300057210 */ /* 0x000fc80007f1e0ff */
[----:B------:R-:W-:Y:S02]  /*1e60*/  IADD3 R9, P1, PT, R0, R7, RZ ;  /* 0x0000000700097210 */ /* 0x000fe40007f3e0ff */
[-C--:B------:R-:W-:Y:S02]  /*1e70*/  LEA.HI.X.SX32 R10, R3, R2.reuse, 0x1, P0 ;  /* 0x00000002030a7211 */ /* 0x080fe400000f0eff */
[----:B------:R-:W-:Y:S02]  /*1e80*/  LEA.HI.X.SX32 R12, R7, R2, 0x1, P1 ;  /* 0x00000002070c7211 */ /* 0x000fe400008f0eff */
[----:B-1----:R-:W-:Y:S02]  /*1e90*/  LEA R6, P0, R5, UR6, 0x2 ;  /* 0x0000000605067c11 */ /* 0x002fe4000f8010ff */
[----:B------:R-:W-:Y:S02]  /*1ea0*/  LEA R8, P1, R9, UR6, 0x2 ;  /* 0x0000000609087c11 */ /* 0x000fe4000f8210ff */
[----:B------:R-:W-:-:S02]  /*1eb0*/  LEA.HI.X R7, R5, UR7, R10, 0x2, P0 ;  /* 0x0000000705077c11 */ /* 0x000fc400080f140a */
[----:B------:R-:W-:-:S03]  /*1ec0*/  LEA.HI.X R9, R9, UR7, R12, 0x2, P1 ;  /* 0x0000000709097c11 */ /* 0x000fc600088f140c */
[----:B------:R1:W-:Y:S04]  /*1ed0*/  STG.E desc[UR14][R6.64], RZ ;  /* 0x000000ff06007986 */ /* 0x0003e8000c10190e */
[----:B------:R1:W-:Y:S02]  /*1ee0*/  STG.E desc[UR14][R8.64], RZ ;  /* 0x000000ff08007986 */ /* 0x0003e4000c10190e */
.L_x_25:
[----:B------:R-:W-:Y:S05]  /*1ef0*/  @P2 EXIT ;  /* 0x000000000000294d */ /* 0x000fea0003800000 */
[----:B------:R-:W3:Y:S01]  /*1f00*/  LDCU.64 UR6, c[0x0][0x388] ;  /* 0x00007100ff0677ac */ /* 0x000ee20008000a00 */
[----:B------:R-:W-:-:S05]  /*1f10*/  IMAD R3, R4, UR4, RZ ;  /* 0x0000000404037c24 */ /* 0x000fca000f8e02ff */
[----:B------:R-:W-:-:S04]  /*1f20*/  IADD3 R0, P0, PT, R0, R3, RZ ;  /* 0x0000000300007210 */ /* 0x000fc80007f1e0ff */
[----:B------:R-:W-:Y:S02]  /*1f30*/  LEA.HI.X.SX32 R3, R3, R2, 0x1, P0 ;  /* 0x0000000203037211 */ /* 0x000fe400000f0eff */
[----:B---3--:R-:W-:-:S04]  /*1f40*/  LEA R2, P0, R0, UR6, 0x2 ;  /* 0x0000000600027c11 */ /* 0x008fc8000f8010ff */
[----:B------:R-:W-:-:S05]  /*1f50*/  LEA.HI.X R3, R0, UR7, R3, 0x2, P0 ;  /* 0x0000000700037c11 */ /* 0x000fca00080f1403 */
[----:B------:R-:W-:Y:S01]  /*1f60*/  STG.E desc[UR14][R2.64], RZ ;  /* 0x000000ff02007986 */ /* 0x000fe2000c10190e */
[----:B------:R-:W-:Y:S05]  /*1f70*/  EXIT ;  /* 0x000000000000794d */ /* 0x000fea0003800000 */
.L_x_26:
        /* <DEDUP_REMOVED lines=16> */
.L_x_28:


//--------------------- .nv.shared.reserved.0     --------------------------
	.section	.nv.shared.reserved.0,"aw",@nobits
	.weak		__nv_reservedSMEM_offset_0_alias
	.size		__nv_reservedSMEM_offset_0_alias, 0, 64
	.other		__nv_reservedSMEM_offset_0_alias,@"STO_CUDA_RESERVED_SHARED STV_DEFAULT"
__nv_reservedSMEM_offset_0_alias:
	.zero		0
	.zero		64


//--------------------- .nv.constant0._Z16conv2d_pad_z_outPfS_S_iiiiif --------------------------
	.section	.nv.constant0._Z16conv2d_pad_z_outPfS_S_iiiiif,"a",@progbits
	.sectionflags	@""
	.align	4
.nv.constant0._Z16conv2d_pad_z_outPfS_S_iiiiif:
	.zero		944


//--------------------- .nv.constant0._Z10conv2d_padPfS_S_iiiiif --------------------------
	.section	.nv.constant0._Z10conv2d_padPfS_S_iiiiif,"a",@progbits
	.sectionflags	@""
	.align	4
.nv.constant0._Z10conv2d_padPfS_S_iiiiif:
	.zero		944


//--------------------- SYMBOLS --------------------------

	.type		.nv.reservedSmem.offset0,@object
	.size		.nv.reservedSmem.offset0,0x4
